//
// Generated by NVIDIA NVVM Compiler
//
// Compiler Build ID: CL-36424714
// Cuda compilation tools, release 13.0, V13.0.88
// Based on NVVM 20.0.0
//

.version 9.0
.target sm_100
.address_size 64

	// .globl	_Z14kernel_productiiiPdS_S_PiS_S_iiid
.extern .shared .align 16 .b8 sdata[];

.visible .entry _Z14kernel_productiiiPdS_S_PiS_S_iiid(
	.param .u32 _Z14kernel_productiiiPdS_S_PiS_S_iiid_param_0,
	.param .u32 _Z14kernel_productiiiPdS_S_PiS_S_iiid_param_1,
	.param .u32 _Z14kernel_productiiiPdS_S_PiS_S_iiid_param_2,
	.param .u64 .ptr .align 1 _Z14kernel_productiiiPdS_S_PiS_S_iiid_param_3,
	.param .u64 .ptr .align 1 _Z14kernel_productiiiPdS_S_PiS_S_iiid_param_4,
	.param .u64 .ptr .align 1 _Z14kernel_productiiiPdS_S_PiS_S_iiid_param_5,
	.param .u64 .ptr .align 1 _Z14kernel_productiiiPdS_S_PiS_S_iiid_param_6,
	.param .u64 .ptr .align 1 _Z14kernel_productiiiPdS_S_PiS_S_iiid_param_7,
	.param .u64 .ptr .align 1 _Z14kernel_productiiiPdS_S_PiS_S_iiid_param_8,
	.param .u32 _Z14kernel_productiiiPdS_S_PiS_S_iiid_param_9,
	.param .u32 _Z14kernel_productiiiPdS_S_PiS_S_iiid_param_10,
	.param .u32 _Z14kernel_productiiiPdS_S_PiS_S_iiid_param_11,
	.param .f64 _Z14kernel_productiiiPdS_S_PiS_S_iiid_param_12
)
{
	.local .align 16 .b8 	__local_depot0[64];
	.reg .b64 	%SP;
	.reg .b64 	%SPL;
	.reg .pred 	%p<25>;
	.reg .b32 	%r<50>;
	.reg .b64 	%rd<43>;
	.reg .b64 	%fd<238>;

	mov.u64 	%SPL, __local_depot0;
	ld.param.u32 	%r30, [_Z14kernel_productiiiPdS_S_PiS_S_iiid_param_0];
	ld.param.u32 	%r25, [_Z14kernel_productiiiPdS_S_PiS_S_iiid_param_1];
	ld.param.u64 	%rd3, [_Z14kernel_productiiiPdS_S_PiS_S_iiid_param_3];
	ld.param.u64 	%rd6, [_Z14kernel_productiiiPdS_S_PiS_S_iiid_param_6];
	ld.param.u64 	%rd8, [_Z14kernel_productiiiPdS_S_PiS_S_iiid_param_8];
	ld.param.u32 	%r27, [_Z14kernel_productiiiPdS_S_PiS_S_iiid_param_9];
	ld.param.u32 	%r28, [_Z14kernel_productiiiPdS_S_PiS_S_iiid_param_10];
	cvta.to.global.u64 	%rd1, %rd8;
	add.u64 	%rd2, %SPL, 0;
	mov.u32 	%r1, %tid.x;
	mov.u32 	%r49, %ntid.x;
	mov.u32 	%r3, %ctaid.x;
	mad.lo.s32 	%r4, %r49, %r3, %r1;
	shl.b32 	%r31, %r1, 3;
	mov.u32 	%r32, sdata;
	add.s32 	%r5, %r32, %r31;
	mov.b64 	%rd10, 0;
	st.shared.u64 	[%r5], %rd10;
	setp.ge.u32 	%p1, %r4, %r30;
	@%p1 bra 	$L__BB0_17;
	cvta.to.global.u64 	%rd11, %rd6;
	shl.b32 	%r33, %r4, 1;
	mul.wide.u32 	%rd12, %r33, 4;
	add.s64 	%rd13, %rd11, %rd12;
	ld.global.u32 	%r34, [%rd13];
	ld.global.u32 	%r35, [%rd13+4];
	setp.ne.s32 	%p2, %r27, -1;
	setp.ne.s32 	%p3, %r27, %r34;
	and.pred  	%p4, %p2, %p3;
	setp.ne.s32 	%p5, %r27, %r35;
	and.pred  	%p6, %p4, %p5;
	setp.lt.s32 	%p7, %r34, 0;
	or.pred  	%p8, %p6, %p7;
	setp.lt.s32 	%p9, %r35, 0;
	or.pred  	%p10, %p8, %p9;
	@%p10 bra 	$L__BB0_11;
	setp.eq.s32 	%p12, %r25, 0;
	mov.f64 	%fd237, 0d0000000000000000;
	@%p12 bra 	$L__BB0_9;
	shl.b32 	%r44, %r34, 3;
	shl.b32 	%r37, %r4, 3;
	mul.lo.s32 	%r46, %r37, %r25;
	shl.b32 	%r45, %r35, 3;
	cvta.to.global.u64 	%rd16, %rd3;
	mul.wide.u32 	%rd17, %r37, 8;
	add.s64 	%rd18, %rd16, %rd17;
	ld.global.f64 	%fd1, [%rd18];
	ld.global.f64 	%fd2, [%rd18+8];
	ld.global.f64 	%fd3, [%rd18+16];
	ld.global.f64 	%fd4, [%rd18+24];
	ld.global.f64 	%fd5, [%rd18+32];
	ld.global.f64 	%fd6, [%rd18+40];
	ld.global.f64 	%fd7, [%rd18+48];
	ld.global.f64 	%fd8, [%rd18+56];
	neg.s32 	%r48, %r25;
	neg.s32 	%r47, %r28;
	mov.f64 	%fd219, 0d0000000000000000;
	mov.f64 	%fd237, %fd219;
$L__BB0_4:
	ld.param.u64 	%rd39, [_Z14kernel_productiiiPdS_S_PiS_S_iiid_param_5];
	setp.ne.s32 	%p13, %r27, %r34;
	cvta.to.global.u64 	%rd19, %rd39;
	mul.wide.u32 	%rd20, %r44, 8;
	add.s64 	%rd21, %rd19, %rd20;
	ld.global.f64 	%fd228, [%rd21];
	ld.global.f64 	%fd227, [%rd21+8];
	st.local.v2.f64 	[%rd2], {%fd228, %fd227};
	ld.global.f64 	%fd226, [%rd21+16];
	ld.global.f64 	%fd225, [%rd21+24];
	st.local.v2.f64 	[%rd2+16], {%fd226, %fd225};
	ld.global.f64 	%fd224, [%rd21+32];
	ld.global.f64 	%fd223, [%rd21+40];
	st.local.v2.f64 	[%rd2+32], {%fd224, %fd223};
	ld.global.f64 	%fd222, [%rd21+48];
	ld.global.f64 	%fd221, [%rd21+56];
	st.local.v2.f64 	[%rd2+48], {%fd222, %fd221};
	setp.ne.s32 	%p14, %r47, 0;
	or.pred  	%p15, %p13, %p14;
	@%p15 bra 	$L__BB0_6;
	ld.param.f64 	%fd217, [_Z14kernel_productiiiPdS_S_PiS_S_iiid_param_12];
	ld.param.u32 	%r42, [_Z14kernel_productiiiPdS_S_PiS_S_iiid_param_11];
	mul.wide.s32 	%rd22, %r42, 8;
	add.s64 	%rd23, %rd2, %rd22;
	st.local.f64 	[%rd23], %fd217;
	ld.local.v2.f64 	{%fd228, %fd227}, [%rd2];
	ld.local.v2.f64 	{%fd226, %fd225}, [%rd2+16];
	ld.local.v2.f64 	{%fd224, %fd223}, [%rd2+32];
	ld.local.v2.f64 	{%fd222, %fd221}, [%rd2+48];
$L__BB0_6:
	ld.param.u64 	%rd40, [_Z14kernel_productiiiPdS_S_PiS_S_iiid_param_5];
	ld.param.u64 	%rd38, [_Z14kernel_productiiiPdS_S_PiS_S_iiid_param_4];
	setp.ne.s32 	%p16, %r47, 0;
	setp.ne.s32 	%p17, %r27, %r35;
	cvta.to.global.u64 	%rd24, %rd38;
	mul.wide.u32 	%rd25, %r46, 8;
	add.s64 	%rd26, %rd24, %rd25;
	ld.global.f64 	%fd74, [%rd26];
	ld.global.f64 	%fd75, [%rd26+8];
	ld.global.f64 	%fd76, [%rd26+16];
	ld.global.f64 	%fd77, [%rd26+24];
	ld.global.f64 	%fd78, [%rd26+32];
	ld.global.f64 	%fd79, [%rd26+40];
	ld.global.f64 	%fd80, [%rd26+48];
	ld.global.f64 	%fd81, [%rd26+56];
	mul.f64 	%fd82, %fd228, %fd74;
	mul.f64 	%fd83, %fd227, %fd75;
	sub.f64 	%fd84, %fd82, %fd83;
	mul.f64 	%fd85, %fd228, %fd75;
	fma.rn.f64 	%fd86, %fd227, %fd74, %fd85;
	mul.f64 	%fd87, %fd226, %fd78;
	mul.f64 	%fd88, %fd225, %fd79;
	sub.f64 	%fd89, %fd87, %fd88;
	mul.f64 	%fd90, %fd226, %fd79;
	fma.rn.f64 	%fd91, %fd225, %fd78, %fd90;
	add.f64 	%fd35, %fd84, %fd89;
	add.f64 	%fd36, %fd86, %fd91;
	mul.f64 	%fd92, %fd228, %fd76;
	mul.f64 	%fd93, %fd227, %fd77;
	sub.f64 	%fd94, %fd92, %fd93;
	mul.f64 	%fd95, %fd228, %fd77;
	fma.rn.f64 	%fd96, %fd227, %fd76, %fd95;
	mul.f64 	%fd97, %fd226, %fd80;
	mul.f64 	%fd98, %fd225, %fd81;
	sub.f64 	%fd99, %fd97, %fd98;
	mul.f64 	%fd100, %fd226, %fd81;
	fma.rn.f64 	%fd101, %fd225, %fd80, %fd100;
	add.f64 	%fd37, %fd94, %fd99;
	add.f64 	%fd38, %fd96, %fd101;
	mul.f64 	%fd102, %fd224, %fd74;
	mul.f64 	%fd103, %fd223, %fd75;
	sub.f64 	%fd104, %fd102, %fd103;
	mul.f64 	%fd105, %fd224, %fd75;
	fma.rn.f64 	%fd106, %fd223, %fd74, %fd105;
	mul.f64 	%fd107, %fd222, %fd78;
	mul.f64 	%fd108, %fd221, %fd79;
	sub.f64 	%fd109, %fd107, %fd108;
	mul.f64 	%fd110, %fd222, %fd79;
	fma.rn.f64 	%fd111, %fd221, %fd78, %fd110;
	add.f64 	%fd39, %fd104, %fd109;
	add.f64 	%fd40, %fd106, %fd111;
	mul.f64 	%fd112, %fd224, %fd76;
	mul.f64 	%fd113, %fd223, %fd77;
	sub.f64 	%fd114, %fd112, %fd113;
	mul.f64 	%fd115, %fd224, %fd77;
	fma.rn.f64 	%fd116, %fd223, %fd76, %fd115;
	mul.f64 	%fd117, %fd222, %fd80;
	mul.f64 	%fd118, %fd221, %fd81;
	sub.f64 	%fd119, %fd117, %fd118;
	mul.f64 	%fd120, %fd222, %fd81;
	fma.rn.f64 	%fd121, %fd221, %fd80, %fd120;
	add.f64 	%fd41, %fd114, %fd119;
	add.f64 	%fd42, %fd116, %fd121;
	cvta.to.global.u64 	%rd27, %rd40;
	mul.wide.u32 	%rd28, %r45, 8;
	add.s64 	%rd29, %rd27, %rd28;
	ld.global.f64 	%fd236, [%rd29];
	ld.global.f64 	%fd122, [%rd29+8];
	neg.f64 	%fd235, %fd122;
	st.local.v2.f64 	[%rd2], {%fd236, %fd235};
	ld.global.f64 	%fd234, [%rd29+16];
	ld.global.f64 	%fd123, [%rd29+24];
	neg.f64 	%fd233, %fd123;
	st.local.v2.f64 	[%rd2+16], {%fd234, %fd233};
	ld.global.f64 	%fd232, [%rd29+32];
	ld.global.f64 	%fd124, [%rd29+40];
	neg.f64 	%fd231, %fd124;
	st.local.v2.f64 	[%rd2+32], {%fd232, %fd231};
	ld.global.f64 	%fd230, [%rd29+48];
	ld.global.f64 	%fd125, [%rd29+56];
	neg.f64 	%fd229, %fd125;
	st.local.v2.f64 	[%rd2+48], {%fd230, %fd229};
	or.pred  	%p18, %p17, %p16;
	@%p18 bra 	$L__BB0_8;
	ld.param.f64 	%fd218, [_Z14kernel_productiiiPdS_S_PiS_S_iiid_param_12];
	ld.param.u32 	%r43, [_Z14kernel_productiiiPdS_S_PiS_S_iiid_param_11];
	mul.wide.s32 	%rd30, %r43, 8;
	add.s64 	%rd31, %rd2, %rd30;
	st.local.f64 	[%rd31], %fd218;
	ld.local.v2.f64 	{%fd236, %fd235}, [%rd2];
	ld.local.v2.f64 	{%fd234, %fd233}, [%rd2+16];
	ld.local.v2.f64 	{%fd232, %fd231}, [%rd2+32];
	ld.local.v2.f64 	{%fd230, %fd229}, [%rd2+48];
$L__BB0_8:
	ld.param.u32 	%r41, [_Z14kernel_productiiiPdS_S_PiS_S_iiid_param_2];
	mul.f64 	%fd126, %fd35, %fd236;
	mul.f64 	%fd127, %fd36, %fd235;
	sub.f64 	%fd128, %fd126, %fd127;
	mul.f64 	%fd129, %fd35, %fd235;
	fma.rn.f64 	%fd130, %fd36, %fd236, %fd129;
	mul.f64 	%fd131, %fd37, %fd234;
	mul.f64 	%fd132, %fd38, %fd233;
	sub.f64 	%fd133, %fd131, %fd132;
	mul.f64 	%fd134, %fd37, %fd233;
	fma.rn.f64 	%fd135, %fd38, %fd234, %fd134;
	add.f64 	%fd136, %fd128, %fd133;
	add.f64 	%fd137, %fd130, %fd135;
	mul.f64 	%fd138, %fd35, %fd232;
	mul.f64 	%fd139, %fd36, %fd231;
	sub.f64 	%fd140, %fd138, %fd139;
	mul.f64 	%fd141, %fd35, %fd231;
	fma.rn.f64 	%fd142, %fd36, %fd232, %fd141;
	mul.f64 	%fd143, %fd37, %fd230;
	mul.f64 	%fd144, %fd38, %fd229;
	sub.f64 	%fd145, %fd143, %fd144;
	mul.f64 	%fd146, %fd37, %fd229;
	fma.rn.f64 	%fd147, %fd38, %fd230, %fd146;
	add.f64 	%fd148, %fd140, %fd145;
	add.f64 	%fd149, %fd142, %fd147;
	mul.f64 	%fd150, %fd39, %fd236;
	mul.f64 	%fd151, %fd40, %fd235;
	sub.f64 	%fd152, %fd150, %fd151;
	mul.f64 	%fd153, %fd39, %fd235;
	fma.rn.f64 	%fd154, %fd40, %fd236, %fd153;
	mul.f64 	%fd155, %fd41, %fd234;
	mul.f64 	%fd156, %fd42, %fd233;
	sub.f64 	%fd157, %fd155, %fd156;
	mul.f64 	%fd158, %fd41, %fd233;
	fma.rn.f64 	%fd159, %fd42, %fd234, %fd158;
	add.f64 	%fd160, %fd152, %fd157;
	add.f64 	%fd161, %fd154, %fd159;
	mul.f64 	%fd162, %fd39, %fd232;
	mul.f64 	%fd163, %fd40, %fd231;
	sub.f64 	%fd164, %fd162, %fd163;
	mul.f64 	%fd165, %fd39, %fd231;
	fma.rn.f64 	%fd166, %fd40, %fd232, %fd165;
	mul.f64 	%fd167, %fd41, %fd230;
	mul.f64 	%fd168, %fd42, %fd229;
	sub.f64 	%fd169, %fd167, %fd168;
	mul.f64 	%fd170, %fd41, %fd229;
	fma.rn.f64 	%fd171, %fd42, %fd230, %fd170;
	add.f64 	%fd172, %fd164, %fd169;
	add.f64 	%fd173, %fd166, %fd171;
	sub.f64 	%fd174, %fd1, %fd136;
	mul.f64 	%fd175, %fd174, %fd174;
	sub.f64 	%fd176, %fd175, %fd219;
	add.f64 	%fd177, %fd237, %fd176;
	sub.f64 	%fd178, %fd2, %fd137;
	sub.f64 	%fd179, %fd237, %fd177;
	add.f64 	%fd180, %fd176, %fd179;
	fma.rn.f64 	%fd181, %fd178, %fd178, %fd180;
	add.f64 	%fd182, %fd177, %fd181;
	sub.f64 	%fd183, %fd3, %fd148;
	sub.f64 	%fd184, %fd177, %fd182;
	add.f64 	%fd185, %fd181, %fd184;
	fma.rn.f64 	%fd186, %fd183, %fd183, %fd185;
	add.f64 	%fd187, %fd182, %fd186;
	sub.f64 	%fd188, %fd4, %fd149;
	sub.f64 	%fd189, %fd182, %fd187;
	add.f64 	%fd190, %fd186, %fd189;
	fma.rn.f64 	%fd191, %fd188, %fd188, %fd190;
	add.f64 	%fd192, %fd187, %fd191;
	sub.f64 	%fd193, %fd5, %fd160;
	sub.f64 	%fd194, %fd187, %fd192;
	add.f64 	%fd195, %fd191, %fd194;
	fma.rn.f64 	%fd196, %fd193, %fd193, %fd195;
	add.f64 	%fd197, %fd192, %fd196;
	sub.f64 	%fd198, %fd6, %fd161;
	sub.f64 	%fd199, %fd192, %fd197;
	add.f64 	%fd200, %fd196, %fd199;
	fma.rn.f64 	%fd201, %fd198, %fd198, %fd200;
	add.f64 	%fd202, %fd197, %fd201;
	sub.f64 	%fd203, %fd7, %fd172;
	sub.f64 	%fd204, %fd197, %fd202;
	add.f64 	%fd205, %fd201, %fd204;
	fma.rn.f64 	%fd206, %fd203, %fd203, %fd205;
	add.f64 	%fd207, %fd202, %fd206;
	sub.f64 	%fd208, %fd8, %fd173;
	sub.f64 	%fd209, %fd202, %fd207;
	add.f64 	%fd210, %fd206, %fd209;
	fma.rn.f64 	%fd211, %fd208, %fd208, %fd210;
	add.f64 	%fd237, %fd207, %fd211;
	sub.f64 	%fd212, %fd237, %fd207;
	sub.f64 	%fd219, %fd212, %fd211;
	add.s32 	%r48, %r48, 1;
	setp.ne.s32 	%p19, %r48, 0;
	add.s32 	%r47, %r47, 1;
	add.s32 	%r46, %r46, 8;
	shl.b32 	%r38, %r41, 3;
	add.s32 	%r45, %r45, %r38;
	add.s32 	%r44, %r44, %r38;
	@%p19 bra 	$L__BB0_4;
$L__BB0_9:
	setp.ne.s32 	%p20, %r27, -1;
	st.shared.f64 	[%r5], %fd237;
	@%p20 bra 	$L__BB0_13;
	ld.param.u64 	%rd42, [_Z14kernel_productiiiPdS_S_PiS_S_iiid_param_8];
	cvta.to.global.u64 	%rd32, %rd42;
	mul.wide.u32 	%rd33, %r4, 8;
	add.s64 	%rd34, %rd32, %rd33;
	st.global.f64 	[%rd34], %fd237;
	bra.uni 	$L__BB0_13;
$L__BB0_11:
	or.b32  	%r36, %r34, %r35;
	setp.lt.s32 	%p11, %r36, 0;
	@%p11 bra 	$L__BB0_13;
	mul.wide.u32 	%rd14, %r4, 8;
	add.s64 	%rd15, %rd1, %rd14;
	ld.global.f64 	%fd71, [%rd15];
	st.shared.f64 	[%r5], %fd71;
$L__BB0_13:
	bar.sync 	0;
	setp.lt.u32 	%p21, %r49, 2;
	@%p21 bra 	$L__BB0_17;
$L__BB0_14:
	shr.u32 	%r24, %r49, 1;
	setp.ge.u32 	%p22, %r1, %r24;
	@%p22 bra 	$L__BB0_16;
	shl.b32 	%r39, %r24, 3;
	add.s32 	%r40, %r5, %r39;
	ld.shared.f64 	%fd213, [%r40];
	ld.shared.f64 	%fd214, [%r5];
	add.f64 	%fd215, %fd213, %fd214;
	st.shared.f64 	[%r5], %fd215;
$L__BB0_16:
	bar.sync 	0;
	setp.gt.u32 	%p23, %r49, 3;
	mov.u32 	%r49, %r24;
	@%p23 bra 	$L__BB0_14;
$L__BB0_17:
	setp.ne.s32 	%p24, %r1, 0;
	@%p24 bra 	$L__BB0_19;
	ld.param.u64 	%rd41, [_Z14kernel_productiiiPdS_S_PiS_S_iiid_param_7];
	ld.shared.f64 	%fd216, [sdata];
	cvta.to.global.u64 	%rd35, %rd41;
	mul.wide.u32 	%rd36, %r3, 8;
	add.s64 	%rd37, %rd35, %rd36;
	st.global.f64 	[%rd37], %fd216;
$L__BB0_19:
	ret;

}
	// .globl	_Z10kernel_sumPdS_
.visible .entry _Z10kernel_sumPdS_(
	.param .u64 .ptr .align 1 _Z10kernel_sumPdS__param_0,
	.param .u64 .ptr .align 1 _Z10kernel_sumPdS__param_1
)
{
	.reg .pred 	%p<6>;
	.reg .b32 	%r<12>;
	.reg .b64 	%rd<8>;
	.reg .b64 	%fd<6>;

	ld.param.u64 	%rd1, [_Z10kernel_sumPdS__param_0];
	ld.param.u64 	%rd2, [_Z10kernel_sumPdS__param_1];
	mov.u32 	%r1, %tid.x;
	shl.b32 	%r6, %r1, 3;
	mov.u32 	%r7, sdata;
	add.s32 	%r2, %r7, %r6;
	mov.b64 	%rd3, 0;
	st.shared.u64 	[%r2], %rd3;
	mov.u32 	%r8, %ctaid.x;
	setp.ne.s32 	%p1, %r8, 0;
	@%p1 bra 	$L__BB1_7;
	cvta.to.global.u64 	%rd4, %rd1;
	mul.wide.u32 	%rd5, %r1, 8;
	add.s64 	%rd6, %rd4, %rd5;
	ld.global.f64 	%fd1, [%rd6];
	st.shared.f64 	[%r2], %fd1;
	bar.sync 	0;
	mov.u32 	%r11, %ntid.x;
	setp.lt.u32 	%p2, %r11, 2;
	@%p2 bra 	$L__BB1_5;
$L__BB1_2:
	shr.u32 	%r5, %r11, 1;
	setp.ge.u32 	%p3, %r1, %r5;
	@%p3 bra 	$L__BB1_4;
	shl.b32 	%r9, %r5, 3;
	add.s32 	%r10, %r2, %r9;
	ld.shared.f64 	%fd2, [%r10];
	ld.shared.f64 	%fd3, [%r2];
	add.f64 	%fd4, %fd2, %fd3;
	st.shared.f64 	[%r2], %fd4;
$L__BB1_4:
	bar.sync 	0;
	setp.gt.u32 	%p4, %r11, 3;
	mov.u32 	%r11, %r5;
	@%p4 bra 	$L__BB1_2;
$L__BB1_5:
	setp.ne.s32 	%p5, %r1, 0;
	@%p5 bra 	$L__BB1_7;
	ld.shared.f64 	%fd5, [sdata];
	cvta.to.global.u64 	%rd7, %rd2;
	st.global.f64 	[%rd7], %fd5;
$L__BB1_7:
	ret;

}
	// .globl	_Z12kernel_deriviiiiiiPdS_S_PcPiS_
.visible .entry _Z12kernel_deriviiiiiiPdS_S_PcPiS_(
	.param .u32 _Z12kernel_deriviiiiiiPdS_S_PcPiS__param_0,
	.param .u32 _Z12kernel_deriviiiiiiPdS_S_PcPiS__param_1,
	.param .u32 _Z12kernel_deriviiiiiiPdS_S_PcPiS__param_2,
	.param .u32 _Z12kernel_deriviiiiiiPdS_S_PcPiS__param_3,
	.param .u32 _Z12kernel_deriviiiiiiPdS_S_PcPiS__param_4,
	.param .u32 _Z12kernel_deriviiiiiiPdS_S_PcPiS__param_5,
	.param .u64 .ptr .align 1 _Z12kernel_deriviiiiiiPdS_S_PcPiS__param_6,
	.param .u64 .ptr .align 1 _Z12kernel_deriviiiiiiPdS_S_PcPiS__param_7,
	.param .u64 .ptr .align 1 _Z12kernel_deriviiiiiiPdS_S_PcPiS__param_8,
	.param .u64 .ptr .align 1 _Z12kernel_deriviiiiiiPdS_S_PcPiS__param_9,
	.param .u64 .ptr .align 1 _Z12kernel_deriviiiiiiPdS_S_PcPiS__param_10,
	.param .u64 .ptr .align 1 _Z12kernel_deriviiiiiiPdS_S_PcPiS__param_11
)
{
	.local .align 16 .b8 	__local_depot2[64];
	.reg .b64 	%SP;
	.reg .b64 	%SPL;
	.reg .pred 	%p<22>;
	.reg .b16 	%rs<4>;
	.reg .b32 	%r<112>;
	.reg .b64 	%rd<76>;
	.reg .b64 	%fd<274>;

	mov.u64 	%SPL, __local_depot2;
	ld.param.u32 	%r33, [_Z12kernel_deriviiiiiiPdS_S_PcPiS__param_0];
	ld.param.u32 	%r34, [_Z12kernel_deriviiiiiiPdS_S_PcPiS__param_1];
	ld.param.u32 	%r36, [_Z12kernel_deriviiiiiiPdS_S_PcPiS__param_3];
	ld.param.u32 	%r37, [_Z12kernel_deriviiiiiiPdS_S_PcPiS__param_4];
	ld.param.u32 	%r38, [_Z12kernel_deriviiiiiiPdS_S_PcPiS__param_5];
	ld.param.u64 	%rd10, [_Z12kernel_deriviiiiiiPdS_S_PcPiS__param_10];
	cvta.to.global.u64 	%rd1, %rd10;
	add.u64 	%rd2, %SPL, 0;
	mov.u32 	%r39, %tid.x;
	mov.u32 	%r40, %ntid.x;
	mov.u32 	%r41, %ctaid.x;
	mad.lo.s32 	%r42, %r40, %r41, %r39;
	add.s32 	%r1, %r38, %r42;
	setp.ge.u32 	%p1, %r42, %r37;
	@%p1 bra 	$L__BB2_21;
	ld.param.u32 	%r98, [_Z12kernel_deriviiiiiiPdS_S_PcPiS__param_2];
	setp.lt.s32 	%p2, %r98, 1;
	mov.b32 	%r105, 0;
	@%p2 bra 	$L__BB2_6;
	shl.b32 	%r2, %r36, 3;
	mov.b32 	%r104, 0;
$L__BB2_3:
	shl.b32 	%r45, %r104, 1;
	mul.wide.u32 	%rd12, %r45, 4;
	add.s64 	%rd3, %rd1, %rd12;
	ld.global.u32 	%r4, [%rd3+4];
	setp.lt.u32 	%p3, %r1, %r4;
	@%p3 bra 	$L__BB2_5;
	ld.global.u32 	%r46, [%rd3];
	mad.lo.s32 	%r47, %r2, %r46, %r4;
	add.s32 	%r48, %r47, -1;
	setp.le.u32 	%p4, %r1, %r48;
	mov.u32 	%r105, %r104;
	@%p4 bra 	$L__BB2_6;
$L__BB2_5:
	ld.param.u32 	%r105, [_Z12kernel_deriviiiiiiPdS_S_PcPiS__param_2];
	add.s32 	%r104, %r104, 1;
	setp.ne.s32 	%p5, %r104, %r105;
	@%p5 bra 	$L__BB2_3;
$L__BB2_6:
	ld.param.u32 	%r100, [_Z12kernel_deriviiiiiiPdS_S_PcPiS__param_2];
	setp.ne.s32 	%p6, %r105, %r100;
	mov.b32 	%r106, 0;
	@%p6 bra 	$L__BB2_9;
	ld.param.u32 	%r101, [_Z12kernel_deriviiiiiiPdS_S_PcPiS__param_2];
	shl.b32 	%r51, %r101, 1;
	mul.wide.u32 	%rd13, %r51, 4;
	add.s64 	%rd4, %rd1, %rd13;
	ld.global.u32 	%r7, [%rd4+-4];
	setp.lt.u32 	%p7, %r1, %r7;
	@%p7 bra 	$L__BB2_9;
	ld.global.u32 	%r52, [%rd4+-8];
	mul.lo.s32 	%r53, %r36, %r52;
	shl.b32 	%r54, %r53, 3;
	add.s32 	%r55, %r7, %r54;
	add.s32 	%r56, %r55, -1;
	setp.le.u32 	%p8, %r1, %r56;
	selp.s32 	%r106, -1, 0, %p8;
$L__BB2_9:
	ld.param.u32 	%r102, [_Z12kernel_deriviiiiiiPdS_S_PcPiS__param_2];
	add.s32 	%r10, %r106, %r105;
	setp.ge.s32 	%p9, %r10, %r102;
	mov.f64 	%fd223, 0d0000000000000000;
	@%p9 bra 	$L__BB2_20;
	shl.b32 	%r57, %r10, 1;
	mul.wide.s32 	%rd14, %r57, 4;
	add.s64 	%rd15, %rd1, %rd14;
	ld.global.u32 	%r11, [%rd15+4];
	ld.global.u32 	%r58, [%rd15];
	sub.s32 	%r59, %r1, %r11;
	shl.b32 	%r12, %r36, 3;
	div.u32 	%r14, %r59, %r12;
	mul.lo.s32 	%r60, %r14, %r12;
	sub.s32 	%r13, %r59, %r60;
	add.s32 	%r61, %r34, %r58;
	add.s32 	%r62, %r61, -1;
	div.s32 	%r15, %r62, %r58;
	add.s32 	%r63, %r36, -1;
	mul.lo.s32 	%r16, %r63, %r36;
	setp.eq.s32 	%p10, %r33, 0;
	@%p10 bra 	$L__BB2_20;
	shl.b32 	%r109, %r10, 3;
	mad.lo.s32 	%r18, %r12, %r14, %r11;
	neg.s32 	%r110, %r33;
	shr.u32 	%r65, %r16, 31;
	add.s32 	%r66, %r16, %r65;
	shr.s32 	%r20, %r66, 1;
	mov.f64 	%fd223, 0d0000000000000000;
	mov.b32 	%r107, 0;
	mov.u32 	%r108, %r107;
	mov.u32 	%r111, %r107;
$L__BB2_12:
	div.u32 	%r67, %r111, %r20;
	div.s32 	%r68, %r67, %r15;
	setp.ne.s32 	%p11, %r68, %r14;
	@%p11 bra 	$L__BB2_19;
	ld.param.u64 	%rd74, [_Z12kernel_deriviiiiiiPdS_S_PcPiS__param_9];
	cvt.u64.u32 	%rd16, %r107;
	cvta.to.global.u64 	%rd17, %rd74;
	add.s64 	%rd18, %rd17, %rd16;
	ld.global.s8 	%r26, [%rd18];
	setp.lt.s32 	%p12, %r26, 0;
	ld.global.u8 	%rs1, [%rd18+1];
	cvt.s16.s8 	%rs3, %rs1;
	cvt.u32.u16 	%r69, %rs1;
	cvt.s32.s8 	%r27, %r69;
	shr.u32 	%r70, %r13, 3;
	setp.ne.s32 	%p13, %r70, %r26;
	setp.ne.s32 	%p14, %r70, %r27;
	and.pred  	%p15, %p13, %p14;
	or.pred  	%p16, %p12, %p15;
	setp.lt.s16 	%p17, %rs3, 0;
	or.pred  	%p18, %p16, %p17;
	@%p18 bra 	$L__BB2_19;
	ld.param.u64 	%rd71, [_Z12kernel_deriviiiiiiPdS_S_PcPiS__param_7];
	ld.param.u64 	%rd70, [_Z12kernel_deriviiiiiiPdS_S_PcPiS__param_6];
	shr.u32 	%r71, %r13, 3;
	setp.ne.s32 	%p19, %r71, %r26;
	cvta.to.global.u64 	%rd19, %rd70;
	mul.wide.u32 	%rd20, %r108, 8;
	add.s64 	%rd21, %rd19, %rd20;
	ld.global.f64 	%fd18, [%rd21];
	ld.global.f64 	%fd19, [%rd21+8];
	ld.global.f64 	%fd20, [%rd21+16];
	ld.global.f64 	%fd21, [%rd21+24];
	ld.global.f64 	%fd22, [%rd21+32];
	ld.global.f64 	%fd23, [%rd21+40];
	ld.global.f64 	%fd24, [%rd21+48];
	ld.global.f64 	%fd25, [%rd21+56];
	cvta.to.global.u64 	%rd22, %rd71;
	mul.wide.u32 	%rd23, %r109, 8;
	add.s64 	%rd24, %rd22, %rd23;
	ld.global.f64 	%fd26, [%rd24];
	ld.global.f64 	%fd27, [%rd24+8];
	ld.global.f64 	%fd28, [%rd24+16];
	ld.global.f64 	%fd29, [%rd24+24];
	ld.global.f64 	%fd30, [%rd24+32];
	ld.global.f64 	%fd31, [%rd24+40];
	ld.global.f64 	%fd32, [%rd24+48];
	ld.global.f64 	%fd33, [%rd24+56];
	mov.f64 	%fd105, 0d0000000000000000;
	st.local.v2.f64 	[%rd2], {%fd105, %fd105};
	st.local.v2.f64 	[%rd2+16], {%fd105, %fd105};
	st.local.v2.f64 	[%rd2+32], {%fd105, %fd105};
	st.local.v2.f64 	[%rd2+48], {%fd105, %fd105};
	@%p19 bra 	$L__BB2_16;
	ld.param.u64 	%rd73, [_Z12kernel_deriviiiiiiPdS_S_PcPiS__param_8];
	shl.b32 	%r83, %r13, 3;
	cvt.u64.u32 	%rd46, %r83;
	and.b64  	%rd47, %rd46, 56;
	add.s64 	%rd48, %rd2, %rd47;
	mov.b64 	%rd49, 4607182418800017408;
	st.local.u64 	[%rd48], %rd49;
	ld.local.v2.f64 	{%fd231, %fd230}, [%rd2];
	ld.local.v2.f64 	{%fd229, %fd228}, [%rd2+16];
	ld.local.v2.f64 	{%fd227, %fd226}, [%rd2+32];
	ld.local.v2.f64 	{%fd225, %fd224}, [%rd2+48];
	shl.b32 	%r84, %r27, 3;
	add.s32 	%r85, %r18, %r84;
	cvta.to.global.u64 	%rd50, %rd73;
	mul.wide.u32 	%rd51, %r85, 8;
	add.s64 	%rd52, %rd50, %rd51;
	ld.global.f64 	%fd239, [%rd52];
	add.s32 	%r86, %r85, 1;
	mul.wide.u32 	%rd53, %r86, 8;
	add.s64 	%rd54, %rd50, %rd53;
	ld.global.f64 	%fd110, [%rd54];
	neg.f64 	%fd238, %fd110;
	add.s32 	%r87, %r85, 2;
	mul.wide.u32 	%rd55, %r87, 8;
	add.s64 	%rd56, %rd50, %rd55;
	ld.global.f64 	%fd235, [%rd56];
	add.s32 	%r88, %r85, 3;
	mul.wide.u32 	%rd57, %r88, 8;
	add.s64 	%rd58, %rd50, %rd57;
	ld.global.f64 	%fd111, [%rd58];
	neg.f64 	%fd234, %fd111;
	add.s32 	%r89, %r85, 4;
	mul.wide.u32 	%rd59, %r89, 8;
	add.s64 	%rd60, %rd50, %rd59;
	ld.global.f64 	%fd237, [%rd60];
	add.s32 	%r90, %r85, 5;
	mul.wide.u32 	%rd61, %r90, 8;
	add.s64 	%rd62, %rd50, %rd61;
	ld.global.f64 	%fd112, [%rd62];
	neg.f64 	%fd236, %fd112;
	add.s32 	%r91, %r85, 6;
	mul.wide.u32 	%rd63, %r91, 8;
	add.s64 	%rd64, %rd50, %rd63;
	ld.global.f64 	%fd233, [%rd64];
	add.s32 	%r92, %r85, 7;
	mul.wide.u32 	%rd65, %r92, 8;
	add.s64 	%rd66, %rd50, %rd65;
	ld.global.f64 	%fd113, [%rd66];
	neg.f64 	%fd232, %fd113;
	bra.uni 	$L__BB2_18;
$L__BB2_16:
	shr.u32 	%r72, %r13, 3;
	setp.ne.s32 	%p20, %r72, %r27;
	@%p20 bra 	$L__BB2_18;
	ld.param.u64 	%rd72, [_Z12kernel_deriviiiiiiPdS_S_PcPiS__param_8];
	shl.b32 	%r73, %r13, 3;
	cvt.u64.u32 	%rd25, %r73;
	and.b64  	%rd26, %rd25, 56;
	add.s64 	%rd27, %rd2, %rd26;
	mov.b64 	%rd28, 4607182418800017408;
	st.local.u64 	[%rd27], %rd28;
	ld.local.v2.f64 	{%fd239, %fd106}, [%rd2];
	neg.f64 	%fd238, %fd106;
	ld.local.v2.f64 	{%fd235, %fd107}, [%rd2+16];
	neg.f64 	%fd234, %fd107;
	ld.local.v2.f64 	{%fd237, %fd108}, [%rd2+32];
	neg.f64 	%fd236, %fd108;
	ld.local.v2.f64 	{%fd233, %fd109}, [%rd2+48];
	neg.f64 	%fd232, %fd109;
	shl.b32 	%r74, %r26, 3;
	add.s32 	%r75, %r18, %r74;
	cvta.to.global.u64 	%rd29, %rd72;
	mul.wide.u32 	%rd30, %r75, 8;
	add.s64 	%rd31, %rd29, %rd30;
	ld.global.f64 	%fd231, [%rd31];
	add.s32 	%r76, %r75, 1;
	mul.wide.u32 	%rd32, %r76, 8;
	add.s64 	%rd33, %rd29, %rd32;
	ld.global.f64 	%fd230, [%rd33];
	add.s32 	%r77, %r75, 2;
	mul.wide.u32 	%rd34, %r77, 8;
	add.s64 	%rd35, %rd29, %rd34;
	ld.global.f64 	%fd229, [%rd35];
	add.s32 	%r78, %r75, 3;
	mul.wide.u32 	%rd36, %r78, 8;
	add.s64 	%rd37, %rd29, %rd36;
	ld.global.f64 	%fd228, [%rd37];
	add.s32 	%r79, %r75, 4;
	mul.wide.u32 	%rd38, %r79, 8;
	add.s64 	%rd39, %rd29, %rd38;
	ld.global.f64 	%fd227, [%rd39];
	add.s32 	%r80, %r75, 5;
	mul.wide.u32 	%rd40, %r80, 8;
	add.s64 	%rd41, %rd29, %rd40;
	ld.global.f64 	%fd226, [%rd41];
	add.s32 	%r81, %r75, 6;
	mul.wide.u32 	%rd42, %r81, 8;
	add.s64 	%rd43, %rd29, %rd42;
	ld.global.f64 	%fd225, [%rd43];
	add.s32 	%r82, %r75, 7;
	mul.wide.u32 	%rd44, %r82, 8;
	add.s64 	%rd45, %rd29, %rd44;
	ld.global.f64 	%fd224, [%rd45];
$L__BB2_18:
	mul.f64 	%fd114, %fd26, %fd231;
	mul.f64 	%fd115, %fd27, %fd230;
	sub.f64 	%fd116, %fd114, %fd115;
	mul.f64 	%fd117, %fd26, %fd230;
	fma.rn.f64 	%fd118, %fd27, %fd231, %fd117;
	mul.f64 	%fd119, %fd30, %fd229;
	mul.f64 	%fd120, %fd31, %fd228;
	sub.f64 	%fd121, %fd119, %fd120;
	mul.f64 	%fd122, %fd30, %fd228;
	fma.rn.f64 	%fd123, %fd31, %fd229, %fd122;
	add.f64 	%fd124, %fd116, %fd121;
	add.f64 	%fd125, %fd118, %fd123;
	mul.f64 	%fd126, %fd28, %fd231;
	mul.f64 	%fd127, %fd29, %fd230;
	sub.f64 	%fd128, %fd126, %fd127;
	mul.f64 	%fd129, %fd28, %fd230;
	fma.rn.f64 	%fd130, %fd29, %fd231, %fd129;
	mul.f64 	%fd131, %fd32, %fd229;
	mul.f64 	%fd132, %fd33, %fd228;
	sub.f64 	%fd133, %fd131, %fd132;
	mul.f64 	%fd134, %fd32, %fd228;
	fma.rn.f64 	%fd135, %fd33, %fd229, %fd134;
	add.f64 	%fd136, %fd128, %fd133;
	add.f64 	%fd137, %fd130, %fd135;
	mul.f64 	%fd138, %fd26, %fd227;
	mul.f64 	%fd139, %fd27, %fd226;
	sub.f64 	%fd140, %fd138, %fd139;
	mul.f64 	%fd141, %fd26, %fd226;
	fma.rn.f64 	%fd142, %fd27, %fd227, %fd141;
	mul.f64 	%fd143, %fd30, %fd225;
	mul.f64 	%fd144, %fd31, %fd224;
	sub.f64 	%fd145, %fd143, %fd144;
	mul.f64 	%fd146, %fd30, %fd224;
	fma.rn.f64 	%fd147, %fd31, %fd225, %fd146;
	add.f64 	%fd148, %fd140, %fd145;
	add.f64 	%fd149, %fd142, %fd147;
	mul.f64 	%fd150, %fd28, %fd227;
	mul.f64 	%fd151, %fd29, %fd226;
	sub.f64 	%fd152, %fd150, %fd151;
	mul.f64 	%fd153, %fd28, %fd226;
	fma.rn.f64 	%fd154, %fd29, %fd227, %fd153;
	mul.f64 	%fd155, %fd32, %fd225;
	mul.f64 	%fd156, %fd33, %fd224;
	sub.f64 	%fd157, %fd155, %fd156;
	mul.f64 	%fd158, %fd32, %fd224;
	fma.rn.f64 	%fd159, %fd33, %fd225, %fd158;
	add.f64 	%fd160, %fd152, %fd157;
	add.f64 	%fd161, %fd154, %fd159;
	mul.f64 	%fd162, %fd239, %fd124;
	mul.f64 	%fd163, %fd238, %fd125;
	sub.f64 	%fd164, %fd162, %fd163;
	mul.f64 	%fd165, %fd239, %fd125;
	fma.rn.f64 	%fd166, %fd238, %fd124, %fd165;
	mul.f64 	%fd167, %fd235, %fd136;
	mul.f64 	%fd168, %fd234, %fd137;
	sub.f64 	%fd169, %fd167, %fd168;
	mul.f64 	%fd170, %fd235, %fd137;
	fma.rn.f64 	%fd171, %fd234, %fd136, %fd170;
	add.f64 	%fd172, %fd164, %fd169;
	add.f64 	%fd173, %fd166, %fd171;
	mul.f64 	%fd174, %fd237, %fd124;
	mul.f64 	%fd175, %fd236, %fd125;
	sub.f64 	%fd176, %fd174, %fd175;
	mul.f64 	%fd177, %fd237, %fd125;
	fma.rn.f64 	%fd178, %fd236, %fd124, %fd177;
	mul.f64 	%fd179, %fd233, %fd136;
	mul.f64 	%fd180, %fd232, %fd137;
	sub.f64 	%fd181, %fd179, %fd180;
	mul.f64 	%fd182, %fd233, %fd137;
	fma.rn.f64 	%fd183, %fd232, %fd136, %fd182;
	add.f64 	%fd184, %fd176, %fd181;
	add.f64 	%fd185, %fd178, %fd183;
	mul.f64 	%fd186, %fd239, %fd148;
	mul.f64 	%fd187, %fd238, %fd149;
	sub.f64 	%fd188, %fd186, %fd187;
	mul.f64 	%fd189, %fd239, %fd149;
	fma.rn.f64 	%fd190, %fd238, %fd148, %fd189;
	mul.f64 	%fd191, %fd235, %fd160;
	mul.f64 	%fd192, %fd234, %fd161;
	sub.f64 	%fd193, %fd191, %fd192;
	mul.f64 	%fd194, %fd235, %fd161;
	fma.rn.f64 	%fd195, %fd234, %fd160, %fd194;
	add.f64 	%fd196, %fd188, %fd193;
	add.f64 	%fd197, %fd190, %fd195;
	mul.f64 	%fd198, %fd237, %fd148;
	mul.f64 	%fd199, %fd236, %fd149;
	sub.f64 	%fd200, %fd198, %fd199;
	mul.f64 	%fd201, %fd237, %fd149;
	fma.rn.f64 	%fd202, %fd236, %fd148, %fd201;
	mul.f64 	%fd203, %fd233, %fd160;
	mul.f64 	%fd204, %fd232, %fd161;
	sub.f64 	%fd205, %fd203, %fd204;
	mul.f64 	%fd206, %fd233, %fd161;
	fma.rn.f64 	%fd207, %fd232, %fd160, %fd206;
	add.f64 	%fd208, %fd200, %fd205;
	add.f64 	%fd209, %fd202, %fd207;
	mul.f64 	%fd210, %fd19, %fd173;
	fma.rn.f64 	%fd211, %fd18, %fd172, %fd210;
	mul.f64 	%fd212, %fd21, %fd185;
	fma.rn.f64 	%fd213, %fd20, %fd184, %fd212;
	add.f64 	%fd214, %fd211, %fd213;
	mul.f64 	%fd215, %fd23, %fd197;
	fma.rn.f64 	%fd216, %fd22, %fd196, %fd215;
	add.f64 	%fd217, %fd214, %fd216;
	mul.f64 	%fd218, %fd25, %fd209;
	fma.rn.f64 	%fd219, %fd24, %fd208, %fd218;
	add.f64 	%fd220, %fd219, %fd217;
	add.f64 	%fd221, %fd220, %fd220;
	sub.f64 	%fd223, %fd223, %fd221;
$L__BB2_19:
	ld.param.u32 	%r103, [_Z12kernel_deriviiiiiiPdS_S_PcPiS__param_2];
	add.s32 	%r111, %r111, 1;
	add.s32 	%r110, %r110, 1;
	setp.ne.s32 	%p21, %r110, 0;
	shl.b32 	%r93, %r103, 3;
	add.s32 	%r109, %r109, %r93;
	add.s32 	%r108, %r108, 8;
	add.s32 	%r107, %r107, 2;
	@%p21 bra 	$L__BB2_12;
$L__BB2_20:
	ld.param.u64 	%rd75, [_Z12kernel_deriviiiiiiPdS_S_PcPiS__param_11];
	mov.u32 	%r94, %ntid.x;
	mov.u32 	%r95, %ctaid.x;
	mov.u32 	%r96, %tid.x;
	mad.lo.s32 	%r97, %r94, %r95, %r96;
	cvta.to.global.u64 	%rd67, %rd75;
	mul.wide.u32 	%rd68, %r97, 8;
	add.s64 	%rd69, %rd67, %rd68;
	st.global.f64 	[%rd69], %fd223;
$L__BB2_21:
	ret;

}
	// .globl	_Z14kernel_diagdividPdS_
.visible .entry _Z14kernel_diagdividPdS_(
	.param .u32 _Z14kernel_diagdividPdS__param_0,
	.param .f64 _Z14kernel_diagdividPdS__param_1,
	.param .u64 .ptr .align 1 _Z14kernel_diagdividPdS__param_2,
	.param .u64 .ptr .align 1 _Z14kernel_diagdividPdS__param_3
)
{
	.reg .pred 	%p<3>;
	.reg .b32 	%r<6>;
	.reg .b64 	%rd<12>;
	.reg .b64 	%fd<5>;

	ld.param.u32 	%r2, [_Z14kernel_diagdividPdS__param_0];
	ld.param.f64 	%fd2, [_Z14kernel_diagdividPdS__param_1];
	ld.param.u64 	%rd3, [_Z14kernel_diagdividPdS__param_2];
	ld.param.u64 	%rd2, [_Z14kernel_diagdividPdS__param_3];
	cvta.to.global.u64 	%rd1, %rd3;
	mov.u32 	%r3, %ctaid.x;
	mov.u32 	%r4, %ntid.x;
	mov.u32 	%r5, %tid.x;
	mad.lo.s32 	%r1, %r3, %r4, %r5;
	setp.ge.u32 	%p1, %r1, %r2;
	@%p1 bra 	$L__BB3_4;
	cvta.to.global.u64 	%rd4, %rd2;
	mul.wide.u32 	%rd5, %r1, 8;
	add.s64 	%rd6, %rd4, %rd5;
	ld.global.f64 	%fd1, [%rd6];
	setp.leu.f64 	%p2, %fd1, %fd2;
	@%p2 bra 	$L__BB3_3;
	add.s64 	%rd11, %rd1, %rd5;
	ld.global.f64 	%fd3, [%rd11];
	div.rn.f64 	%fd4, %fd3, %fd1;
	st.global.f64 	[%rd11], %fd4;
	bra.uni 	$L__BB3_4;
$L__BB3_3:
	add.s64 	%rd8, %rd1, %rd5;
	mov.b64 	%rd9, 0;
	st.global.u64 	[%rd8], %rd9;
$L__BB3_4:
	ret;

}
	// .globl	_Z13kernel_diagmuiPdd
.visible .entry _Z13kernel_diagmuiPdd(
	.param .u32 _Z13kernel_diagmuiPdd_param_0,
	.param .u64 .ptr .align 1 _Z13kernel_diagmuiPdd_param_1,
	.param .f64 _Z13kernel_diagmuiPdd_param_2
)
{
	.reg .pred 	%p<2>;
	.reg .b32 	%r<7>;
	.reg .b64 	%rd<5>;
	.reg .b64 	%fd<4>;

	ld.param.u32 	%r2, [_Z13kernel_diagmuiPdd_param_0];
	ld.param.u64 	%rd1, [_Z13kernel_diagmuiPdd_param_1];
	ld.param.f64 	%fd1, [_Z13kernel_diagmuiPdd_param_2];
	mov.u32 	%r3, %ctaid.x;
	mov.u32 	%r4, %ntid.x;
	mov.u32 	%r5, %tid.x;
	mad.lo.s32 	%r1, %r3, %r4, %r5;
	setp.ge.u32 	%p1, %r1, %r2;
	@%p1 bra 	$L__BB4_2;
	cvta.to.global.u64 	%rd2, %rd1;
	mad.lo.s32 	%r6, %r1, %r2, %r1;
	mul.wide.u32 	%rd3, %r6, 8;
	add.s64 	%rd4, %rd2, %rd3;
	ld.global.f64 	%fd2, [%rd4];
	add.f64 	%fd3, %fd1, %fd2;
	st.global.f64 	[%rd4], %fd3;
$L__BB4_2:
	ret;

}
	// .globl	_Z11kernel_funciPdS_S_Pci
.visible .entry _Z11kernel_funciPdS_S_Pci(
	.param .u32 _Z11kernel_funciPdS_S_Pci_param_0,
	.param .u64 .ptr .align 1 _Z11kernel_funciPdS_S_Pci_param_1,
	.param .u64 .ptr .align 1 _Z11kernel_funciPdS_S_Pci_param_2,
	.param .u64 .ptr .align 1 _Z11kernel_funciPdS_S_Pci_param_3,
	.param .u64 .ptr .align 1 _Z11kernel_funciPdS_S_Pci_param_4,
	.param .u32 _Z11kernel_funciPdS_S_Pci_param_5
)
{
	.reg .pred 	%p<3>;
	.reg .b16 	%rs<7>;
	.reg .b32 	%r<16>;
	.reg .b64 	%rd<21>;
	.reg .b64 	%fd<121>;

	ld.param.u32 	%r2, [_Z11kernel_funciPdS_S_Pci_param_0];
	ld.param.u64 	%rd4, [_Z11kernel_funciPdS_S_Pci_param_4];
	mov.u32 	%r3, %tid.x;
	mov.u32 	%r4, %ntid.x;
	mov.u32 	%r5, %ctaid.x;
	mad.lo.s32 	%r1, %r4, %r5, %r3;
	setp.ge.u32 	%p1, %r1, %r2;
	@%p1 bra 	$L__BB5_3;
	cvta.to.global.u64 	%rd5, %rd4;
	shl.b32 	%r6, %r1, 1;
	cvt.u64.u32 	%rd6, %r6;
	add.s64 	%rd7, %rd5, %rd6;
	ld.global.s8 	%rs1, [%rd7];
	ld.global.u8 	%rs3, [%rd7+1];
	cvt.s16.s8 	%rs2, %rs3;
	or.b16  	%rs5, %rs1, %rs3;
	cvt.s16.s8 	%rs6, %rs5;
	setp.lt.s16 	%p2, %rs6, 0;
	@%p2 bra 	$L__BB5_3;
	ld.param.u64 	%rd20, [_Z11kernel_funciPdS_S_Pci_param_3];
	ld.param.u64 	%rd19, [_Z11kernel_funciPdS_S_Pci_param_2];
	ld.param.u64 	%rd18, [_Z11kernel_funciPdS_S_Pci_param_1];
	cvta.to.global.u64 	%rd8, %rd20;
	cvt.u32.u16 	%r7, %rs1;
	and.b32  	%r8, %r7, 255;
	mul.wide.u32 	%rd9, %r8, 64;
	add.s64 	%rd10, %rd8, %rd9;
	ld.global.f64 	%fd1, [%rd10];
	ld.global.f64 	%fd2, [%rd10+8];
	ld.global.f64 	%fd3, [%rd10+16];
	ld.global.f64 	%fd4, [%rd10+24];
	ld.global.f64 	%fd5, [%rd10+32];
	ld.global.f64 	%fd6, [%rd10+40];
	ld.global.f64 	%fd7, [%rd10+48];
	ld.global.f64 	%fd8, [%rd10+56];
	mov.u32 	%r9, %ntid.x;
	mov.u32 	%r10, %ctaid.x;
	mov.u32 	%r11, %tid.x;
	mad.lo.s32 	%r12, %r9, %r10, %r11;
	shl.b32 	%r13, %r12, 3;
	cvta.to.global.u64 	%rd11, %rd19;
	mul.wide.u32 	%rd12, %r13, 8;
	add.s64 	%rd13, %rd11, %rd12;
	ld.global.f64 	%fd9, [%rd13];
	ld.global.f64 	%fd10, [%rd13+8];
	ld.global.f64 	%fd11, [%rd13+16];
	ld.global.f64 	%fd12, [%rd13+24];
	ld.global.f64 	%fd13, [%rd13+32];
	ld.global.f64 	%fd14, [%rd13+40];
	ld.global.f64 	%fd15, [%rd13+48];
	ld.global.f64 	%fd16, [%rd13+56];
	mul.f64 	%fd17, %fd1, %fd9;
	mul.f64 	%fd18, %fd2, %fd10;
	sub.f64 	%fd19, %fd17, %fd18;
	mul.f64 	%fd20, %fd1, %fd10;
	fma.rn.f64 	%fd21, %fd2, %fd9, %fd20;
	mul.f64 	%fd22, %fd3, %fd13;
	mul.f64 	%fd23, %fd4, %fd14;
	sub.f64 	%fd24, %fd22, %fd23;
	mul.f64 	%fd25, %fd3, %fd14;
	fma.rn.f64 	%fd26, %fd4, %fd13, %fd25;
	add.f64 	%fd27, %fd19, %fd24;
	add.f64 	%fd28, %fd21, %fd26;
	mul.f64 	%fd29, %fd1, %fd11;
	mul.f64 	%fd30, %fd2, %fd12;
	sub.f64 	%fd31, %fd29, %fd30;
	mul.f64 	%fd32, %fd1, %fd12;
	fma.rn.f64 	%fd33, %fd2, %fd11, %fd32;
	mul.f64 	%fd34, %fd3, %fd15;
	mul.f64 	%fd35, %fd4, %fd16;
	sub.f64 	%fd36, %fd34, %fd35;
	mul.f64 	%fd37, %fd3, %fd16;
	fma.rn.f64 	%fd38, %fd4, %fd15, %fd37;
	add.f64 	%fd39, %fd31, %fd36;
	add.f64 	%fd40, %fd33, %fd38;
	mul.f64 	%fd41, %fd5, %fd9;
	mul.f64 	%fd42, %fd6, %fd10;
	sub.f64 	%fd43, %fd41, %fd42;
	mul.f64 	%fd44, %fd5, %fd10;
	fma.rn.f64 	%fd45, %fd6, %fd9, %fd44;
	mul.f64 	%fd46, %fd7, %fd13;
	mul.f64 	%fd47, %fd8, %fd14;
	sub.f64 	%fd48, %fd46, %fd47;
	mul.f64 	%fd49, %fd7, %fd14;
	fma.rn.f64 	%fd50, %fd8, %fd13, %fd49;
	add.f64 	%fd51, %fd43, %fd48;
	add.f64 	%fd52, %fd45, %fd50;
	mul.f64 	%fd53, %fd5, %fd11;
	mul.f64 	%fd54, %fd6, %fd12;
	sub.f64 	%fd55, %fd53, %fd54;
	mul.f64 	%fd56, %fd5, %fd12;
	fma.rn.f64 	%fd57, %fd6, %fd11, %fd56;
	mul.f64 	%fd58, %fd7, %fd15;
	mul.f64 	%fd59, %fd8, %fd16;
	sub.f64 	%fd60, %fd58, %fd59;
	mul.f64 	%fd61, %fd7, %fd16;
	fma.rn.f64 	%fd62, %fd8, %fd15, %fd61;
	add.f64 	%fd63, %fd55, %fd60;
	add.f64 	%fd64, %fd57, %fd62;
	cvt.u32.u16 	%r14, %rs2;
	and.b32  	%r15, %r14, 255;
	mul.wide.u32 	%rd14, %r15, 64;
	add.s64 	%rd15, %rd8, %rd14;
	ld.global.f64 	%fd65, [%rd15];
	ld.global.f64 	%fd66, [%rd15+8];
	ld.global.f64 	%fd67, [%rd15+16];
	ld.global.f64 	%fd68, [%rd15+24];
	ld.global.f64 	%fd69, [%rd15+32];
	ld.global.f64 	%fd70, [%rd15+40];
	ld.global.f64 	%fd71, [%rd15+48];
	ld.global.f64 	%fd72, [%rd15+56];
	mul.f64 	%fd73, %fd28, %fd66;
	fma.rn.f64 	%fd74, %fd27, %fd65, %fd73;
	mul.f64 	%fd75, %fd28, %fd65;
	mul.f64 	%fd76, %fd27, %fd66;
	sub.f64 	%fd77, %fd75, %fd76;
	mul.f64 	%fd78, %fd40, %fd68;
	fma.rn.f64 	%fd79, %fd39, %fd67, %fd78;
	mul.f64 	%fd80, %fd40, %fd67;
	mul.f64 	%fd81, %fd39, %fd68;
	sub.f64 	%fd82, %fd80, %fd81;
	add.f64 	%fd83, %fd74, %fd79;
	add.f64 	%fd84, %fd77, %fd82;
	mul.f64 	%fd85, %fd28, %fd70;
	fma.rn.f64 	%fd86, %fd27, %fd69, %fd85;
	mul.f64 	%fd87, %fd28, %fd69;
	mul.f64 	%fd88, %fd27, %fd70;
	sub.f64 	%fd89, %fd87, %fd88;
	mul.f64 	%fd90, %fd40, %fd72;
	fma.rn.f64 	%fd91, %fd39, %fd71, %fd90;
	mul.f64 	%fd92, %fd40, %fd71;
	mul.f64 	%fd93, %fd39, %fd72;
	sub.f64 	%fd94, %fd92, %fd93;
	add.f64 	%fd95, %fd86, %fd91;
	add.f64 	%fd96, %fd89, %fd94;
	mul.f64 	%fd97, %fd52, %fd66;
	fma.rn.f64 	%fd98, %fd51, %fd65, %fd97;
	mul.f64 	%fd99, %fd52, %fd65;
	mul.f64 	%fd100, %fd51, %fd66;
	sub.f64 	%fd101, %fd99, %fd100;
	mul.f64 	%fd102, %fd64, %fd68;
	fma.rn.f64 	%fd103, %fd63, %fd67, %fd102;
	mul.f64 	%fd104, %fd64, %fd67;
	mul.f64 	%fd105, %fd63, %fd68;
	sub.f64 	%fd106, %fd104, %fd105;
	add.f64 	%fd107, %fd98, %fd103;
	add.f64 	%fd108, %fd101, %fd106;
	mul.f64 	%fd109, %fd52, %fd70;
	fma.rn.f64 	%fd110, %fd51, %fd69, %fd109;
	mul.f64 	%fd111, %fd52, %fd69;
	mul.f64 	%fd112, %fd51, %fd70;
	sub.f64 	%fd113, %fd111, %fd112;
	mul.f64 	%fd114, %fd64, %fd72;
	fma.rn.f64 	%fd115, %fd63, %fd71, %fd114;
	mul.f64 	%fd116, %fd64, %fd71;
	mul.f64 	%fd117, %fd63, %fd72;
	sub.f64 	%fd118, %fd116, %fd117;
	add.f64 	%fd119, %fd110, %fd115;
	add.f64 	%fd120, %fd113, %fd118;
	cvta.to.global.u64 	%rd16, %rd18;
	add.s64 	%rd17, %rd16, %rd12;
	st.global.f64 	[%rd17], %fd83;
	st.global.f64 	[%rd17+8], %fd84;
	st.global.f64 	[%rd17+16], %fd95;
	st.global.f64 	[%rd17+24], %fd96;
	st.global.f64 	[%rd17+32], %fd107;
	st.global.f64 	[%rd17+40], %fd108;
	st.global.f64 	[%rd17+48], %fd119;
	st.global.f64 	[%rd17+56], %fd120;
$L__BB5_3:
	ret;

}
	// .globl	_Z11kernel_jacfiiPdS_S_Pci
.visible .entry _Z11kernel_jacfiiPdS_S_Pci(
	.param .u32 _Z11kernel_jacfiiPdS_S_Pci_param_0,
	.param .u32 _Z11kernel_jacfiiPdS_S_Pci_param_1,
	.param .u64 .ptr .align 1 _Z11kernel_jacfiiPdS_S_Pci_param_2,
	.param .u64 .ptr .align 1 _Z11kernel_jacfiiPdS_S_Pci_param_3,
	.param .u64 .ptr .align 1 _Z11kernel_jacfiiPdS_S_Pci_param_4,
	.param .u64 .ptr .align 1 _Z11kernel_jacfiiPdS_S_Pci_param_5,
	.param .u32 _Z11kernel_jacfiiPdS_S_Pci_param_6
)
{
	.local .align 16 .b8 	__local_depot6[64];
	.reg .b64 	%SP;
	.reg .b64 	%SPL;
	.reg .pred 	%p<11>;
	.reg .b16 	%rs<7>;
	.reg .b32 	%r<31>;
	.reg .b64 	%rd<42>;
	.reg .b64 	%fd<172>;

	mov.u64 	%SPL, __local_depot6;
	ld.param.u32 	%r9, [_Z11kernel_jacfiiPdS_S_Pci_param_0];
	ld.param.u32 	%r10, [_Z11kernel_jacfiiPdS_S_Pci_param_1];
	ld.param.u64 	%rd4, [_Z11kernel_jacfiiPdS_S_Pci_param_3];
	ld.param.u64 	%rd6, [_Z11kernel_jacfiiPdS_S_Pci_param_4];
	ld.param.u64 	%rd5, [_Z11kernel_jacfiiPdS_S_Pci_param_5];
	cvta.to.global.u64 	%rd1, %rd6;
	add.u64 	%rd2, %SPL, 0;
	mov.u32 	%r11, %tid.x;
	mov.u32 	%r12, %ntid.x;
	mov.u32 	%r13, %ctaid.x;
	mad.lo.s32 	%r1, %r12, %r13, %r11;
	mov.u32 	%r14, %tid.y;
	mov.u32 	%r15, %ntid.y;
	mov.u32 	%r16, %ctaid.y;
	mad.lo.s32 	%r17, %r15, %r16, %r14;
	setp.ge.u32 	%p1, %r1, %r9;
	setp.ge.u32 	%p2, %r17, %r10;
	or.pred  	%p3, %p1, %p2;
	@%p3 bra 	$L__BB6_7;
	cvta.to.global.u64 	%rd8, %rd5;
	shl.b32 	%r18, %r1, 1;
	cvt.u64.u32 	%rd9, %r18;
	add.s64 	%rd10, %rd8, %rd9;
	ld.global.u8 	%rs1, [%rd10];
	cvt.u32.u16 	%r19, %rs1;
	cvt.s32.s8 	%r3, %r19;
	ld.global.u8 	%rs3, [%rd10+1];
	cvt.u32.u16 	%r20, %rs3;
	cvt.s32.s8 	%r4, %r20;
	shr.u32 	%r5, %r17, 3;
	setp.ne.s32 	%p4, %r5, %r4;
	setp.ne.s32 	%p5, %r5, %r3;
	and.pred  	%p6, %p4, %p5;
	or.b16  	%rs5, %rs3, %rs1;
	cvt.s16.s8 	%rs6, %rs5;
	setp.lt.s16 	%p7, %rs6, 0;
	or.pred  	%p8, %p6, %p7;
	@%p8 bra 	$L__BB6_7;
	setp.ne.s32 	%p9, %r5, %r3;
	shl.b32 	%r6, %r1, 3;
	cvta.to.global.u64 	%rd11, %rd4;
	mul.wide.u32 	%rd12, %r6, 8;
	add.s64 	%rd13, %rd11, %rd12;
	ld.global.f64 	%fd1, [%rd13];
	ld.global.f64 	%fd2, [%rd13+8];
	ld.global.f64 	%fd3, [%rd13+16];
	ld.global.f64 	%fd4, [%rd13+24];
	ld.global.f64 	%fd5, [%rd13+32];
	ld.global.f64 	%fd6, [%rd13+40];
	ld.global.f64 	%fd7, [%rd13+48];
	ld.global.f64 	%fd8, [%rd13+56];
	and.b32  	%r7, %r17, 7;
	@%p9 bra 	$L__BB6_4;
	shl.b32 	%r22, %r4, 3;
	mul.wide.s32 	%rd19, %r22, 8;
	add.s64 	%rd20, %rd1, %rd19;
	ld.global.f64 	%fd163, [%rd20];
	mov.f64 	%fd59, 0d0000000000000000;
	st.local.v2.f64 	[%rd2], {%fd59, %fd59};
	ld.global.f64 	%fd162, [%rd20+8];
	ld.global.f64 	%fd161, [%rd20+16];
	st.local.v2.f64 	[%rd2+16], {%fd59, %fd59};
	ld.global.f64 	%fd160, [%rd20+24];
	ld.global.f64 	%fd159, [%rd20+32];
	st.local.v2.f64 	[%rd2+32], {%fd59, %fd59};
	ld.global.f64 	%fd158, [%rd20+40];
	ld.global.f64 	%fd157, [%rd20+48];
	st.local.v2.f64 	[%rd2+48], {%fd59, %fd59};
	ld.global.f64 	%fd156, [%rd20+56];
	mul.wide.u32 	%rd21, %r7, 8;
	add.s64 	%rd22, %rd2, %rd21;
	mov.b64 	%rd23, 4607182418800017408;
	st.local.u64 	[%rd22], %rd23;
	ld.local.v2.f64 	{%fd171, %fd170}, [%rd2];
	ld.local.v2.f64 	{%fd169, %fd168}, [%rd2+16];
	ld.local.v2.f64 	{%fd167, %fd166}, [%rd2+32];
	ld.local.v2.f64 	{%fd165, %fd164}, [%rd2+48];
	bra.uni 	$L__BB6_6;
$L__BB6_4:
	setp.ne.s32 	%p10, %r5, %r4;
	@%p10 bra 	$L__BB6_6;
	shl.b32 	%r21, %r3, 3;
	mul.wide.s32 	%rd14, %r21, 8;
	add.s64 	%rd15, %rd1, %rd14;
	ld.global.f64 	%fd171, [%rd15];
	mov.f64 	%fd58, 0d0000000000000000;
	st.local.v2.f64 	[%rd2], {%fd58, %fd58};
	ld.global.f64 	%fd170, [%rd15+8];
	ld.global.f64 	%fd169, [%rd15+16];
	st.local.v2.f64 	[%rd2+16], {%fd58, %fd58};
	ld.global.f64 	%fd168, [%rd15+24];
	ld.global.f64 	%fd167, [%rd15+32];
	st.local.v2.f64 	[%rd2+32], {%fd58, %fd58};
	ld.global.f64 	%fd166, [%rd15+40];
	ld.global.f64 	%fd165, [%rd15+48];
	st.local.v2.f64 	[%rd2+48], {%fd58, %fd58};
	ld.global.f64 	%fd164, [%rd15+56];
	mul.wide.u32 	%rd16, %r7, 8;
	add.s64 	%rd17, %rd2, %rd16;
	mov.b64 	%rd18, 4607182418800017408;
	st.local.u64 	[%rd17], %rd18;
	ld.local.v2.f64 	{%fd163, %fd162}, [%rd2];
	ld.local.v2.f64 	{%fd161, %fd160}, [%rd2+16];
	ld.local.v2.f64 	{%fd159, %fd158}, [%rd2+32];
	ld.local.v2.f64 	{%fd157, %fd156}, [%rd2+48];
$L__BB6_6:
	ld.param.u64 	%rd41, [_Z11kernel_jacfiiPdS_S_Pci_param_2];
	cvta.to.global.u64 	%rd24, %rd41;
	mul.f64 	%fd60, %fd1, %fd171;
	mul.f64 	%fd61, %fd2, %fd170;
	sub.f64 	%fd62, %fd60, %fd61;
	mul.f64 	%fd63, %fd1, %fd170;
	fma.rn.f64 	%fd64, %fd2, %fd171, %fd63;
	mul.f64 	%fd65, %fd5, %fd169;
	mul.f64 	%fd66, %fd6, %fd168;
	sub.f64 	%fd67, %fd65, %fd66;
	mul.f64 	%fd68, %fd5, %fd168;
	fma.rn.f64 	%fd69, %fd6, %fd169, %fd68;
	add.f64 	%fd70, %fd62, %fd67;
	add.f64 	%fd71, %fd64, %fd69;
	mul.f64 	%fd72, %fd3, %fd171;
	mul.f64 	%fd73, %fd4, %fd170;
	sub.f64 	%fd74, %fd72, %fd73;
	mul.f64 	%fd75, %fd3, %fd170;
	fma.rn.f64 	%fd76, %fd4, %fd171, %fd75;
	mul.f64 	%fd77, %fd7, %fd169;
	mul.f64 	%fd78, %fd8, %fd168;
	sub.f64 	%fd79, %fd77, %fd78;
	mul.f64 	%fd80, %fd7, %fd168;
	fma.rn.f64 	%fd81, %fd8, %fd169, %fd80;
	add.f64 	%fd82, %fd74, %fd79;
	add.f64 	%fd83, %fd76, %fd81;
	mul.f64 	%fd84, %fd1, %fd167;
	mul.f64 	%fd85, %fd2, %fd166;
	sub.f64 	%fd86, %fd84, %fd85;
	mul.f64 	%fd87, %fd1, %fd166;
	fma.rn.f64 	%fd88, %fd2, %fd167, %fd87;
	mul.f64 	%fd89, %fd5, %fd165;
	mul.f64 	%fd90, %fd6, %fd164;
	sub.f64 	%fd91, %fd89, %fd90;
	mul.f64 	%fd92, %fd5, %fd164;
	fma.rn.f64 	%fd93, %fd6, %fd165, %fd92;
	add.f64 	%fd94, %fd86, %fd91;
	add.f64 	%fd95, %fd88, %fd93;
	mul.f64 	%fd96, %fd3, %fd167;
	mul.f64 	%fd97, %fd4, %fd166;
	sub.f64 	%fd98, %fd96, %fd97;
	mul.f64 	%fd99, %fd3, %fd166;
	fma.rn.f64 	%fd100, %fd4, %fd167, %fd99;
	mul.f64 	%fd101, %fd7, %fd165;
	mul.f64 	%fd102, %fd8, %fd164;
	sub.f64 	%fd103, %fd101, %fd102;
	mul.f64 	%fd104, %fd7, %fd164;
	fma.rn.f64 	%fd105, %fd8, %fd165, %fd104;
	add.f64 	%fd106, %fd98, %fd103;
	add.f64 	%fd107, %fd100, %fd105;
	mul.f64 	%fd108, %fd71, %fd162;
	fma.rn.f64 	%fd109, %fd70, %fd163, %fd108;
	mul.f64 	%fd110, %fd71, %fd163;
	mul.f64 	%fd111, %fd70, %fd162;
	sub.f64 	%fd112, %fd110, %fd111;
	mul.f64 	%fd113, %fd83, %fd160;
	fma.rn.f64 	%fd114, %fd82, %fd161, %fd113;
	mul.f64 	%fd115, %fd83, %fd161;
	mul.f64 	%fd116, %fd82, %fd160;
	sub.f64 	%fd117, %fd115, %fd116;
	add.f64 	%fd118, %fd109, %fd114;
	add.f64 	%fd119, %fd112, %fd117;
	mul.f64 	%fd120, %fd71, %fd158;
	fma.rn.f64 	%fd121, %fd70, %fd159, %fd120;
	mul.f64 	%fd122, %fd71, %fd159;
	mul.f64 	%fd123, %fd70, %fd158;
	sub.f64 	%fd124, %fd122, %fd123;
	mul.f64 	%fd125, %fd83, %fd156;
	fma.rn.f64 	%fd126, %fd82, %fd157, %fd125;
	mul.f64 	%fd127, %fd83, %fd157;
	mul.f64 	%fd128, %fd82, %fd156;
	sub.f64 	%fd129, %fd127, %fd128;
	add.f64 	%fd130, %fd121, %fd126;
	add.f64 	%fd131, %fd124, %fd129;
	mul.f64 	%fd132, %fd162, %fd95;
	fma.rn.f64 	%fd133, %fd163, %fd94, %fd132;
	mul.f64 	%fd134, %fd163, %fd95;
	mul.f64 	%fd135, %fd162, %fd94;
	sub.f64 	%fd136, %fd134, %fd135;
	mul.f64 	%fd137, %fd107, %fd160;
	fma.rn.f64 	%fd138, %fd106, %fd161, %fd137;
	mul.f64 	%fd139, %fd107, %fd161;
	mul.f64 	%fd140, %fd106, %fd160;
	sub.f64 	%fd141, %fd139, %fd140;
	add.f64 	%fd142, %fd133, %fd138;
	add.f64 	%fd143, %fd136, %fd141;
	mul.f64 	%fd144, %fd95, %fd158;
	fma.rn.f64 	%fd145, %fd94, %fd159, %fd144;
	mul.f64 	%fd146, %fd95, %fd159;
	mul.f64 	%fd147, %fd94, %fd158;
	sub.f64 	%fd148, %fd146, %fd147;
	mul.f64 	%fd149, %fd107, %fd156;
	fma.rn.f64 	%fd150, %fd106, %fd157, %fd149;
	mul.f64 	%fd151, %fd107, %fd157;
	mul.f64 	%fd152, %fd106, %fd156;
	sub.f64 	%fd153, %fd151, %fd152;
	add.f64 	%fd154, %fd145, %fd150;
	add.f64 	%fd155, %fd148, %fd153;
	mad.lo.s32 	%r23, %r6, %r10, %r17;
	mul.wide.u32 	%rd25, %r23, 8;
	add.s64 	%rd26, %rd24, %rd25;
	st.global.f64 	[%rd26], %fd118;
	add.s32 	%r24, %r23, %r10;
	mul.wide.u32 	%rd27, %r24, 8;
	add.s64 	%rd28, %rd24, %rd27;
	st.global.f64 	[%rd28], %fd119;
	add.s32 	%r25, %r24, %r10;
	mul.wide.u32 	%rd29, %r25, 8;
	add.s64 	%rd30, %rd24, %rd29;
	st.global.f64 	[%rd30], %fd130;
	add.s32 	%r26, %r25, %r10;
	mul.wide.u32 	%rd31, %r26, 8;
	add.s64 	%rd32, %rd24, %rd31;
	st.global.f64 	[%rd32], %fd131;
	add.s32 	%r27, %r26, %r10;
	mul.wide.u32 	%rd33, %r27, 8;
	add.s64 	%rd34, %rd24, %rd33;
	st.global.f64 	[%rd34], %fd142;
	add.s32 	%r28, %r27, %r10;
	mul.wide.u32 	%rd35, %r28, 8;
	add.s64 	%rd36, %rd24, %rd35;
	st.global.f64 	[%rd36], %fd143;
	add.s32 	%r29, %r28, %r10;
	mul.wide.u32 	%rd37, %r29, 8;
	add.s64 	%rd38, %rd24, %rd37;
	st.global.f64 	[%rd38], %fd154;
	add.s32 	%r30, %r29, %r10;
	mul.wide.u32 	%rd39, %r30, 8;
	add.s64 	%rd40, %rd24, %rd39;
	st.global.f64 	[%rd40], %fd155;
$L__BB6_7:
	ret;

}
	// .globl	_Z15kernel_jacf_badiiPdS_S_Pc
.visible .entry _Z15kernel_jacf_badiiPdS_S_Pc(
	.param .u32 _Z15kernel_jacf_badiiPdS_S_Pc_param_0,
	.param .u32 _Z15kernel_jacf_badiiPdS_S_Pc_param_1,
	.param .u64 .ptr .align 1 _Z15kernel_jacf_badiiPdS_S_Pc_param_2,
	.param .u64 .ptr .align 1 _Z15kernel_jacf_badiiPdS_S_Pc_param_3,
	.param .u64 .ptr .align 1 _Z15kernel_jacf_badiiPdS_S_Pc_param_4,
	.param .u64 .ptr .align 1 _Z15kernel_jacf_badiiPdS_S_Pc_param_5
)
{
	.reg .pred 	%p<20>;
	.reg .b16 	%rs<7>;
	.reg .b32 	%r<57>;
	.reg .b64 	%rd<47>;
	.reg .b64 	%fd<181>;

	ld.param.u32 	%r8, [_Z15kernel_jacf_badiiPdS_S_Pc_param_0];
	ld.param.u32 	%r9, [_Z15kernel_jacf_badiiPdS_S_Pc_param_1];
	ld.param.u64 	%rd5, [_Z15kernel_jacf_badiiPdS_S_Pc_param_4];
	ld.param.u64 	%rd4, [_Z15kernel_jacf_badiiPdS_S_Pc_param_5];
	cvta.to.global.u64 	%rd1, %rd5;
	mov.u32 	%r10, %tid.x;
	mov.u32 	%r11, %ntid.x;
	mov.u32 	%r12, %ctaid.x;
	mad.lo.s32 	%r1, %r11, %r12, %r10;
	mov.u32 	%r13, %tid.y;
	mov.u32 	%r14, %ntid.y;
	mov.u32 	%r15, %ctaid.y;
	mad.lo.s32 	%r16, %r14, %r15, %r13;
	setp.ge.u32 	%p1, %r1, %r8;
	setp.ge.u32 	%p2, %r16, %r9;
	or.pred  	%p3, %p1, %p2;
	@%p3 bra 	$L__BB7_22;
	cvta.to.global.u64 	%rd6, %rd4;
	shl.b32 	%r17, %r1, 1;
	cvt.u64.u32 	%rd7, %r17;
	add.s64 	%rd8, %rd6, %rd7;
	ld.global.u8 	%rs1, [%rd8];
	cvt.u32.u16 	%r18, %rs1;
	cvt.s32.s8 	%r3, %r18;
	ld.global.u8 	%rs3, [%rd8+1];
	cvt.u32.u16 	%r19, %rs3;
	cvt.s32.s8 	%r4, %r19;
	shr.u32 	%r5, %r16, 3;
	setp.ne.s32 	%p4, %r5, %r4;
	setp.ne.s32 	%p5, %r5, %r3;
	and.pred  	%p6, %p4, %p5;
	or.b16  	%rs5, %rs3, %rs1;
	cvt.s16.s8 	%rs6, %rs5;
	setp.lt.s16 	%p7, %rs6, 0;
	or.pred  	%p8, %p6, %p7;
	@%p8 bra 	$L__BB7_22;
	setp.ne.s32 	%p9, %r5, %r3;
	shr.u32 	%r20, %r16, 1;
	and.b32  	%r6, %r20, 1;
	@%p9 bra 	$L__BB7_12;
	shl.b32 	%r34, %r4, 3;
	mul.wide.s32 	%rd17, %r34, 8;
	add.s64 	%rd18, %rd1, %rd17;
	ld.global.f64 	%fd1, [%rd18];
	ld.global.f64 	%fd2, [%rd18+8];
	ld.global.f64 	%fd3, [%rd18+16];
	ld.global.f64 	%fd4, [%rd18+24];
	ld.global.f64 	%fd5, [%rd18+32];
	ld.global.f64 	%fd6, [%rd18+40];
	ld.global.f64 	%fd7, [%rd18+48];
	ld.global.f64 	%fd8, [%rd18+56];
	setp.ne.s32 	%p15, %r6, 0;
	@%p15 bra 	$L__BB7_5;
	ld.param.u64 	%rd46, [_Z15kernel_jacf_badiiPdS_S_Pc_param_3];
	shl.b32 	%r36, %r1, 3;
	cvta.to.global.u64 	%rd22, %rd46;
	mul.wide.u32 	%rd23, %r36, 8;
	add.s64 	%rd24, %rd22, %rd23;
	ld.global.f64 	%fd137, [%rd24];
	ld.global.f64 	%fd138, [%rd24+8];
	ld.global.f64 	%fd139, [%rd24+16];
	ld.global.f64 	%fd140, [%rd24+24];
	mul.f64 	%fd141, %fd2, %fd138;
	fma.rn.f64 	%fd142, %fd1, %fd137, %fd141;
	mul.f64 	%fd143, %fd1, %fd138;
	mul.f64 	%fd144, %fd2, %fd137;
	sub.f64 	%fd145, %fd143, %fd144;
	mul.f64 	%fd146, %fd4, %fd140;
	fma.rn.f64 	%fd147, %fd3, %fd139, %fd146;
	mul.f64 	%fd148, %fd3, %fd140;
	mul.f64 	%fd149, %fd4, %fd139;
	sub.f64 	%fd150, %fd148, %fd149;
	add.f64 	%fd180, %fd142, %fd147;
	add.f64 	%fd179, %fd145, %fd150;
	mul.f64 	%fd151, %fd6, %fd138;
	fma.rn.f64 	%fd165, %fd5, %fd137, %fd151;
	mul.f64 	%fd152, %fd5, %fd138;
	mul.f64 	%fd153, %fd6, %fd137;
	sub.f64 	%fd163, %fd152, %fd153;
	mul.f64 	%fd154, %fd8, %fd140;
	fma.rn.f64 	%fd166, %fd7, %fd139, %fd154;
	mul.f64 	%fd155, %fd7, %fd140;
	mul.f64 	%fd156, %fd8, %fd139;
	sub.f64 	%fd164, %fd155, %fd156;
	bra.uni 	$L__BB7_6;
$L__BB7_5:
	ld.param.u64 	%rd45, [_Z15kernel_jacf_badiiPdS_S_Pc_param_3];
	shl.b32 	%r35, %r1, 3;
	cvta.to.global.u64 	%rd19, %rd45;
	mul.wide.u32 	%rd20, %r35, 8;
	add.s64 	%rd21, %rd19, %rd20;
	ld.global.f64 	%fd117, [%rd21+32];
	ld.global.f64 	%fd118, [%rd21+40];
	ld.global.f64 	%fd119, [%rd21+48];
	ld.global.f64 	%fd120, [%rd21+56];
	mul.f64 	%fd121, %fd2, %fd118;
	fma.rn.f64 	%fd122, %fd1, %fd117, %fd121;
	mul.f64 	%fd123, %fd1, %fd118;
	mul.f64 	%fd124, %fd2, %fd117;
	sub.f64 	%fd125, %fd123, %fd124;
	mul.f64 	%fd126, %fd4, %fd120;
	fma.rn.f64 	%fd127, %fd3, %fd119, %fd126;
	mul.f64 	%fd128, %fd3, %fd120;
	mul.f64 	%fd129, %fd4, %fd119;
	sub.f64 	%fd130, %fd128, %fd129;
	add.f64 	%fd180, %fd122, %fd127;
	add.f64 	%fd179, %fd125, %fd130;
	mul.f64 	%fd131, %fd6, %fd118;
	fma.rn.f64 	%fd165, %fd5, %fd117, %fd131;
	mul.f64 	%fd132, %fd5, %fd118;
	mul.f64 	%fd133, %fd6, %fd117;
	sub.f64 	%fd163, %fd132, %fd133;
	mul.f64 	%fd134, %fd8, %fd120;
	fma.rn.f64 	%fd166, %fd7, %fd119, %fd134;
	mul.f64 	%fd135, %fd7, %fd120;
	mul.f64 	%fd136, %fd8, %fd119;
	sub.f64 	%fd164, %fd135, %fd136;
$L__BB7_6:
	add.f64 	%fd178, %fd165, %fd166;
	add.f64 	%fd177, %fd163, %fd164;
	and.b32  	%r37, %r16, 7;
	mov.f64 	%fd173, 0d0000000000000000;
	setp.gt.u32 	%p16, %r37, 6;
	@%p16 bra 	$L__BB7_11;
	mov.b32 	%r38, 1;
	shl.b32 	%r39, %r38, %r37;
	and.b32  	%r40, %r39, 5;
	setp.ne.s32 	%p17, %r40, 0;
	mov.f64 	%fd174, %fd173;
	mov.f64 	%fd175, %fd173;
	mov.f64 	%fd176, %fd173;
	@%p17 bra 	$L__BB7_21;
	mov.b32 	%r41, 1;
	shl.b32 	%r42, %r41, %r37;
	and.b32  	%r43, %r42, 10;
	setp.ne.s32 	%p18, %r43, 0;
	@%p18 bra 	$L__BB7_23;
	mov.b32 	%r44, 1;
	shl.b32 	%r45, %r44, %r37;
	and.b32  	%r46, %r45, 80;
	setp.ne.s32 	%p19, %r46, 0;
	@%p19 bra 	$L__BB7_10;
	bra.uni 	$L__BB7_11;
$L__BB7_10:
	mov.f64 	%fd158, 0d0000000000000000;
	mov.f64 	%fd173, %fd177;
	mov.f64 	%fd174, %fd178;
	mov.f64 	%fd175, %fd179;
	mov.f64 	%fd176, %fd180;
	mov.f64 	%fd177, %fd158;
	mov.f64 	%fd178, %fd158;
	mov.f64 	%fd179, %fd158;
	mov.f64 	%fd180, %fd158;
	bra.uni 	$L__BB7_21;
$L__BB7_11:
	neg.f64 	%fd176, %fd179;
	neg.f64 	%fd174, %fd177;
	mov.f64 	%fd177, 0d0000000000000000;
	mov.f64 	%fd173, %fd178;
	mov.f64 	%fd175, %fd180;
	mov.f64 	%fd178, %fd177;
	mov.f64 	%fd179, %fd177;
	mov.f64 	%fd180, %fd177;
	bra.uni 	$L__BB7_21;
$L__BB7_12:
	shl.b32 	%r21, %r3, 3;
	mul.wide.s32 	%rd9, %r21, 8;
	add.s64 	%rd10, %rd1, %rd9;
	ld.global.f64 	%fd33, [%rd10];
	ld.global.f64 	%fd34, [%rd10+8];
	ld.global.f64 	%fd35, [%rd10+16];
	ld.global.f64 	%fd36, [%rd10+24];
	ld.global.f64 	%fd37, [%rd10+32];
	ld.global.f64 	%fd38, [%rd10+40];
	ld.global.f64 	%fd39, [%rd10+48];
	ld.global.f64 	%fd40, [%rd10+56];
	setp.ne.s32 	%p10, %r6, 0;
	@%p10 bra 	$L__BB7_14;
	ld.param.u64 	%rd44, [_Z15kernel_jacf_badiiPdS_S_Pc_param_3];
	shl.b32 	%r23, %r1, 3;
	cvta.to.global.u64 	%rd14, %rd44;
	mul.wide.u32 	%rd15, %r23, 8;
	add.s64 	%rd16, %rd14, %rd15;
	ld.global.f64 	%fd93, [%rd16];
	ld.global.f64 	%fd94, [%rd16+8];
	ld.global.f64 	%fd95, [%rd16+32];
	ld.global.f64 	%fd96, [%rd16+40];
	mul.f64 	%fd97, %fd33, %fd93;
	mul.f64 	%fd98, %fd34, %fd94;
	sub.f64 	%fd99, %fd97, %fd98;
	mul.f64 	%fd100, %fd33, %fd94;
	fma.rn.f64 	%fd101, %fd34, %fd93, %fd100;
	mul.f64 	%fd102, %fd35, %fd95;
	mul.f64 	%fd103, %fd36, %fd96;
	sub.f64 	%fd104, %fd102, %fd103;
	mul.f64 	%fd105, %fd35, %fd96;
	fma.rn.f64 	%fd106, %fd36, %fd95, %fd105;
	add.f64 	%fd180, %fd99, %fd104;
	add.f64 	%fd54, %fd101, %fd106;
	mul.f64 	%fd107, %fd37, %fd93;
	mul.f64 	%fd108, %fd38, %fd94;
	sub.f64 	%fd171, %fd107, %fd108;
	mul.f64 	%fd109, %fd37, %fd94;
	fma.rn.f64 	%fd169, %fd38, %fd93, %fd109;
	mul.f64 	%fd110, %fd39, %fd95;
	mul.f64 	%fd111, %fd40, %fd96;
	sub.f64 	%fd172, %fd110, %fd111;
	mul.f64 	%fd112, %fd39, %fd96;
	fma.rn.f64 	%fd170, %fd40, %fd95, %fd112;
	bra.uni 	$L__BB7_15;
$L__BB7_14:
	ld.param.u64 	%rd43, [_Z15kernel_jacf_badiiPdS_S_Pc_param_3];
	shl.b32 	%r22, %r1, 3;
	cvta.to.global.u64 	%rd11, %rd43;
	mul.wide.u32 	%rd12, %r22, 8;
	add.s64 	%rd13, %rd11, %rd12;
	ld.global.f64 	%fd73, [%rd13+16];
	ld.global.f64 	%fd74, [%rd13+24];
	ld.global.f64 	%fd75, [%rd13+48];
	ld.global.f64 	%fd76, [%rd13+56];
	mul.f64 	%fd77, %fd33, %fd73;
	mul.f64 	%fd78, %fd34, %fd74;
	sub.f64 	%fd79, %fd77, %fd78;
	mul.f64 	%fd80, %fd33, %fd74;
	fma.rn.f64 	%fd81, %fd34, %fd73, %fd80;
	mul.f64 	%fd82, %fd35, %fd75;
	mul.f64 	%fd83, %fd36, %fd76;
	sub.f64 	%fd84, %fd82, %fd83;
	mul.f64 	%fd85, %fd35, %fd76;
	fma.rn.f64 	%fd86, %fd36, %fd75, %fd85;
	add.f64 	%fd180, %fd79, %fd84;
	add.f64 	%fd54, %fd81, %fd86;
	mul.f64 	%fd87, %fd37, %fd73;
	mul.f64 	%fd88, %fd38, %fd74;
	sub.f64 	%fd171, %fd87, %fd88;
	mul.f64 	%fd89, %fd37, %fd74;
	fma.rn.f64 	%fd169, %fd38, %fd73, %fd89;
	mul.f64 	%fd90, %fd39, %fd75;
	mul.f64 	%fd91, %fd40, %fd76;
	sub.f64 	%fd172, %fd90, %fd91;
	mul.f64 	%fd92, %fd39, %fd76;
	fma.rn.f64 	%fd170, %fd40, %fd75, %fd92;
$L__BB7_15:
	add.f64 	%fd176, %fd171, %fd172;
	add.f64 	%fd60, %fd169, %fd170;
	and.b32  	%r24, %r16, 7;
	mov.f64 	%fd173, 0d0000000000000000;
	setp.gt.u32 	%p11, %r24, 6;
	@%p11 bra 	$L__BB7_20;
	mov.b32 	%r25, 1;
	shl.b32 	%r26, %r25, %r24;
	and.b32  	%r27, %r26, 5;
	setp.ne.s32 	%p12, %r27, 0;
	mov.f64 	%fd174, %fd173;
	mov.f64 	%fd175, %fd60;
	mov.f64 	%fd177, %fd173;
	mov.f64 	%fd178, %fd173;
	mov.f64 	%fd179, %fd54;
	@%p12 bra 	$L__BB7_21;
	mov.b32 	%r28, 1;
	shl.b32 	%r29, %r28, %r24;
	and.b32  	%r30, %r29, 10;
	setp.ne.s32 	%p13, %r30, 0;
	@%p13 bra 	$L__BB7_24;
	mov.b32 	%r31, 1;
	shl.b32 	%r32, %r31, %r24;
	and.b32  	%r33, %r32, 80;
	setp.ne.s32 	%p14, %r33, 0;
	@%p14 bra 	$L__BB7_19;
	bra.uni 	$L__BB7_20;
$L__BB7_19:
	mov.f64 	%fd175, 0d0000000000000000;
	mov.f64 	%fd173, %fd60;
	mov.f64 	%fd174, %fd176;
	mov.f64 	%fd176, %fd175;
	mov.f64 	%fd177, %fd54;
	mov.f64 	%fd178, %fd180;
	mov.f64 	%fd179, %fd175;
	mov.f64 	%fd180, %fd175;
	bra.uni 	$L__BB7_21;
$L__BB7_20:
	neg.f64 	%fd177, %fd180;
	neg.f64 	%fd173, %fd176;
	mov.f64 	%fd175, 0d0000000000000000;
	mov.f64 	%fd174, %fd60;
	mov.f64 	%fd176, %fd175;
	mov.f64 	%fd178, %fd54;
	mov.f64 	%fd179, %fd175;
	mov.f64 	%fd180, %fd175;
$L__BB7_21:
	ld.param.u64 	%rd42, [_Z15kernel_jacf_badiiPdS_S_Pc_param_2];
	cvta.to.global.u64 	%rd25, %rd42;
	mul.lo.s32 	%r47, %r1, %r9;
	shl.b32 	%r48, %r47, 3;
	add.s32 	%r49, %r48, %r16;
	mul.wide.u32 	%rd26, %r49, 8;
	add.s64 	%rd27, %rd25, %rd26;
	st.global.f64 	[%rd27], %fd180;
	add.s32 	%r50, %r49, %r9;
	mul.wide.u32 	%rd28, %r50, 8;
	add.s64 	%rd29, %rd25, %rd28;
	st.global.f64 	[%rd29], %fd179;
	add.s32 	%r51, %r50, %r9;
	mul.wide.u32 	%rd30, %r51, 8;
	add.s64 	%rd31, %rd25, %rd30;
	st.global.f64 	[%rd31], %fd178;
	add.s32 	%r52, %r51, %r9;
	mul.wide.u32 	%rd32, %r52, 8;
	add.s64 	%rd33, %rd25, %rd32;
	st.global.f64 	[%rd33], %fd177;
	add.s32 	%r53, %r52, %r9;
	mul.wide.u32 	%rd34, %r53, 8;
	add.s64 	%rd35, %rd25, %rd34;
	st.global.f64 	[%rd35], %fd176;
	add.s32 	%r54, %r53, %r9;
	mul.wide.u32 	%rd36, %r54, 8;
	add.s64 	%rd37, %rd25, %rd36;
	st.global.f64 	[%rd37], %fd175;
	add.s32 	%r55, %r54, %r9;
	mul.wide.u32 	%rd38, %r55, 8;
	add.s64 	%rd39, %rd25, %rd38;
	st.global.f64 	[%rd39], %fd174;
	add.s32 	%r56, %r55, %r9;
	mul.wide.u32 	%rd40, %r56, 8;
	add.s64 	%rd41, %rd25, %rd40;
	st.global.f64 	[%rd41], %fd173;
$L__BB7_22:
	ret;
$L__BB7_23:
	neg.f64 	%fd29, %fd179;
	neg.f64 	%fd30, %fd177;
	mov.f64 	%fd174, %fd173;
	mov.f64 	%fd175, %fd173;
	mov.f64 	%fd176, %fd173;
	mov.f64 	%fd177, %fd178;
	mov.f64 	%fd178, %fd30;
	mov.f64 	%fd179, %fd180;
	mov.f64 	%fd180, %fd29;
	bra.uni 	$L__BB7_21;
$L__BB7_24:
	neg.f64 	%fd179, %fd180;
	neg.f64 	%fd175, %fd176;
	mov.f64 	%fd174, %fd173;
	mov.f64 	%fd176, %fd60;
	mov.f64 	%fd177, %fd173;
	mov.f64 	%fd178, %fd173;
	mov.f64 	%fd180, %fd54;
	bra.uni 	$L__BB7_21;

}


// ===== COMPILED SASS (sm_100) =====

	.target	sm_100

	.elftype	@"ET_EXEC"


//--------------------- .note.nv.tkinfo           --------------------------
	.section	.note.nv.tkinfo,"",@"SHT_NOTE"
	.sectionflags	@"SHF_NOTE_NV_TKINFO"
	.tkinfo
        /*0018*/ 	.word	0x00000002
        /*0030*/ 	.string	""
        /*0030*/ 	.string	"ptxas"
        /*0030*/ 	.string	"Cuda compilation tools, release 13.0, V13.0.88"
        /*0030*/ 	.string	"Build cuda_13.0.r13.0/compiler.36424714_0"
        /*0030*/ 	.string	"-arch sm_100 -m 64 "



//--------------------- .note.nv.cuinfo           --------------------------
	.section	.note.nv.cuinfo,"",@"SHT_NOTE"
	.sectionflags	@"SHF_NOTE_NV_CUINFO"
        /*0018*/ 	.short	0x0002
        /*001a*/ 	.short	0x0064
        /*001c*/ 	.short	0x0082
	.zero		2


//--------------------- .nv.info                  --------------------------
	.section	.nv.info,"",@"SHT_CUDA_INFO"
	.align	4


	//----- nvinfo : EIATTR_REGCOUNT
	.align		4
        /*0000*/ 	.byte	0x04, 0x2f
        /*0002*/ 	.short	(.L_1 - .L_0)
	.align		4
.L_0:
        /*0004*/ 	.word	index@(_Z14kernel_productiiiPdS_S_PiS_S_iiid)
        /*0008*/ 	.word	0x0000005a


	//----- nvinfo : EIATTR_FRAME_SIZE
	.align		4
.L_1:
        /*000c*/ 	.byte	0x04, 0x11
        /*000e*/ 	.short	(.L_3 - .L_2)
	.align		4
.L_2:
        /*0010*/ 	.word	index@(_Z14kernel_productiiiPdS_S_PiS_S_iiid)
        /*0014*/ 	.word	0x00000040


	//----- nvinfo : EIATTR_REGCOUNT
	.align		4
.L_3:
        /*0018*/ 	.byte	0x04, 0x2f
        /*001a*/ 	.short	(.L_5 - .L_4)
	.align		4
.L_4:
        /*001c*/ 	.word	index@(_Z10kernel_sumPdS_)
        /*0020*/ 	.word	0x0000000c


	//----- nvinfo : EIATTR_FRAME_SIZE
	.align		4
.L_5:
        /*0024*/ 	.byte	0x04, 0x11
        /*0026*/ 	.short	(.L_7 - .L_6)
	.align		4
.L_6:
        /*0028*/ 	.word	index@(_Z10kernel_sumPdS_)
        /*002c*/ 	.word	0x00000000


	//----- nvinfo : EIATTR_REGCOUNT
	.align		4
.L_7:
        /*0030*/ 	.byte	0x04, 0x2f
        /*0032*/ 	.short	(.L_9 - .L_8)
	.align		4
.L_8:
        /*0034*/ 	.word	index@(_Z12kernel_deriviiiiiiPdS_S_PcPiS_)
        /*0038*/ 	.word	0x0000005c


	//----- nvinfo : EIATTR_FRAME_SIZE
	.align		4
.L_9:
        /*003c*/ 	.byte	0x04, 0x11
        /*003e*/ 	.short	(.L_11 - .L_10)
	.align		4
.L_10:
        /*0040*/ 	.word	index@(_Z12kernel_deriviiiiiiPdS_S_PcPiS_)
        /*0044*/ 	.word	0x00000040


	//----- nvinfo : EIATTR_REGCOUNT
	.align		4
.L_11:
        /*0048*/ 	.byte	0x04, 0x2f
        /*004a*/ 	.short	(.L_13 - .L_12)
	.align		4
.L_12:
        /*004c*/ 	.word	index@(_Z14kernel_diagdividPdS_)
        /*0050*/ 	.word	0x0000001a


	//----- nvinfo : EIATTR_FRAME_SIZE
	.align		4
.L_13:
        /*0054*/ 	.byte	0x04, 0x11
        /*0056*/ 	.short	(.L_15 - .L_14)
	.align		4
.L_14:
        /*0058*/ 	.word	index@($__internal_0_$__cuda_sm20_div_rn_f64_full)
        /*005c*/ 	.word	0x00000000


	//----- nvinfo : EIATTR_FRAME_SIZE
	.align		4
.L_15:
        /*0060*/ 	.byte	0x04, 0x11
        /*0062*/ 	.short	(.L_17 - .L_16)
	.align		4
.L_16:
        /*0064*/ 	.word	index@(_Z14kernel_diagdividPdS_)
        /*0068*/ 	.word	0x00000000


	//----- nvinfo : EIATTR_REGCOUNT
	.align		4
.L_17:
        /*006c*/ 	.byte	0x04, 0x2f
        /*006e*/ 	.short	(.L_19 - .L_18)
	.align		4
.L_18:
        /*0070*/ 	.word	index@(_Z13kernel_diagmuiPdd)
        /*0074*/ 	.word	0x00000008


	//----- nvinfo : EIATTR_FRAME_SIZE
	.align		4
.L_19:
        /*0078*/ 	.byte	0x04, 0x11
        /*007a*/ 	.short	(.L_21 - .L_20)
	.align		4
.L_20:
        /*007c*/ 	.word	index@(_Z13kernel_diagmuiPdd)
        /*0080*/ 	.word	0x00000000


	//----- nvinfo : EIATTR_REGCOUNT
	.align		4
.L_21:
        /*0084*/ 	.byte	0x04, 0x2f
        /*0086*/ 	.short	(.L_23 - .L_22)
	.align		4
.L_22:
        /*0088*/ 	.word	index@(_Z11kernel_funciPdS_S_Pci)
        /*008c*/ 	.word	0x00000027


	//----- nvinfo : EIATTR_FRAME_SIZE
	.align		4
.L_23:
        /*0090*/ 	.byte	0x04, 0x11
        /*0092*/ 	.short	(.L_25 - .L_24)
	.align		4
.L_24:
        /*0094*/ 	.word	index@(_Z11kernel_funciPdS_S_Pci)
        /*0098*/ 	.word	0x00000000


	//----- nvinfo : EIATTR_REGCOUNT
	.align		4
.L_25:
        /*009c*/ 	.byte	0x04, 0x2f
        /*009e*/ 	.short	(.L_27 - .L_26)
	.align		4
.L_26:
        /*00a0*/ 	.word	index@(_Z11kernel_jacfiiPdS_S_Pci)
        /*00a4*/ 	.word	0x0000003e


	//----- nvinfo : EIATTR_FRAME_SIZE
	.align		4
.L_27:
        /*00a8*/ 	.byte	0x04, 0x11
        /*00aa*/ 	.short	(.L_29 - .L_28)
	.align		4
.L_28:
        /*00ac*/ 	.word	index@(_Z11kernel_jacfiiPdS_S_Pci)
        /*00b0*/ 	.word	0x00000040


	//----- nvinfo : EIATTR_REGCOUNT
	.align		4
.L_29:
        /*00b4*/ 	.byte	0x04, 0x2f
        /*00b6*/ 	.short	(.L_31 - .L_30)
	.align		4
.L_30:
        /*00b8*/ 	.word	index@(_Z15kernel_jacf_badiiPdS_S_Pc)
        /*00bc*/ 	.word	0x00000026


	//----- nvinfo : EIATTR_FRAME_SIZE
	.align		4
.L_31:
        /*00c0*/ 	.byte	0x04, 0x11
        /*00c2*/ 	.short	(.L_33 - .L_32)
	.align		4
.L_32:
        /*00c4*/ 	.word	index@(_Z15kernel_jacf_badiiPdS_S_Pc)
        /*00c8*/ 	.word	0x00000000


	//----- nvinfo : EIATTR_MIN_STACK_SIZE
	.align		4
.L_33:
        /*00cc*/ 	.byte	0x04, 0x12
        /*00ce*/ 	.short	(.L_35 - .L_34)
	.align		4
.L_34:
        /*00d0*/ 	.word	index@(_Z15kernel_jacf_badiiPdS_S_Pc)
        /*00d4*/ 	.word	0x00000000


	//----- nvinfo : EIATTR_MIN_STACK_SIZE
	.align		4
.L_35:
        /*00d8*/ 	.byte	0x04, 0x12
        /*00da*/ 	.short	(.L_37 - .L_36)
	.align		4
.L_36:
        /*00dc*/ 	.word	index@(_Z11kernel_jacfiiPdS_S_Pci)
        /*00e0*/ 	.word	0x00000040


	//----- nvinfo : EIATTR_MIN_STACK_SIZE
	.align		4
.L_37:
        /*00e4*/ 	.byte	0x04, 0x12
        /*00e6*/ 	.short	(.L_39 - .L_38)
	.align		4
.L_38:
        /*00e8*/ 	.word	index@(_Z11kernel_funciPdS_S_Pci)
        /*00ec*/ 	.word	0x00000000


	//----- nvinfo : EIATTR_MIN_STACK_SIZE
	.align		4
.L_39:
        /*00f0*/ 	.byte	0x04, 0x12
        /*00f2*/ 	.short	(.L_41 - .L_40)
	.align		4
.L_40:
        /*00f4*/ 	.word	index@(_Z13kernel_diagmuiPdd)
        /*00f8*/ 	.word	0x00000000


	//----- nvinfo : EIATTR_MIN_STACK_SIZE
	.align		4
.L_41:
        /*00fc*/ 	.byte	0x04, 0x12
        /*00fe*/ 	.short	(.L_43 - .L_42)
	.align		4
.L_42:
        /*0100*/ 	.word	index@(_Z14kernel_diagdividPdS_)
        /*0104*/ 	.word	0x00000000


	//----- nvinfo : EIATTR_MIN_STACK_SIZE
	.align		4
.L_43:
        /*0108*/ 	.byte	0x04, 0x12
        /*010a*/ 	.short	(.L_45 - .L_44)
	.align		4
.L_44:
        /*010c*/ 	.word	index@(_Z12kernel_deriviiiiiiPdS_S_PcPiS_)
        /*0110*/ 	.word	0x00000040


	//----- nvinfo : EIATTR_MIN_STACK_SIZE
	.align		4
.L_45:
        /*0114*/ 	.byte	0x04, 0x12
        /*0116*/ 	.short	(.L_47 - .L_46)
	.align		4
.L_46:
        /*0118*/ 	.word	index@(_Z10kernel_sumPdS_)
        /*011c*/ 	.word	0x00000000


	//----- nvinfo : EIATTR_MIN_STACK_SIZE
	.align		4
.L_47:
        /*0120*/ 	.byte	0x04, 0x12
        /*0122*/ 	.short	(.L_49 - .L_48)
	.align		4
.L_48:
        /*0124*/ 	.word	index@(_Z14kernel_productiiiPdS_S_PiS_S_iiid)
        /*0128*/ 	.word	0x00000040
.L_49:


//--------------------- .nv.compat                --------------------------
	.section	.nv.compat,"",@"SHT_CUDA_COMPAT_INFO"
	.align	4
        /*0000*/ 	.byte	0x02, 0x09, 0x00, 0x00, 0x02, 0x02, 0x01, 0x00, 0x02, 0x05, 0x05, 0x00, 0x03, 0x07, 0x01, 0x01
        /*0010*/ 	.byte	0x02, 0x03, 0x00, 0x00, 0x02, 0x06, 0x01, 0x00, 0x04, 0x0b, 0x08, 0x00, 0x01, 0x00, 0x00, 0x00
        /*0020*/ 	.byte	0x00, 0x00, 0x00, 0x00


//--------------------- .nv.info._Z15kernel_jacf_badiiPdS_S_Pc --------------------------
	.section	.nv.info._Z15kernel_jacf_badiiPdS_S_Pc,"",@"SHT_CUDA_INFO"
	.sectionflags	@""
	.align	4


	//----- nvinfo : EIATTR_CUDA_API_VERSION
	.align		4
        /*0000*/ 	.byte	0x04, 0x37
        /*0002*/ 	.short	(.L_51 - .L_50)
.L_50:
        /*0004*/ 	.word	0x00000082


	//----- nvinfo : EIATTR_KPARAM_INFO
	.align		4
.L_51:
        /*0008*/ 	.byte	0x04, 0x17
        /*000a*/ 	.short	(.L_53 - .L_52)
.L_52:
        /*000c*/ 	.word	0x00000000
        /*0010*/ 	.short	0x0005
        /*0012*/ 	.short	0x0020
        /*0014*/ 	.byte	0x00, 0xf5, 0x21, 0x00


	//----- nvinfo : EIATTR_KPARAM_INFO
	.align		4
.L_53:
        /*0018*/ 	.byte	0x04, 0x17
        /*001a*/ 	.short	(.L_55 - .L_54)
.L_54:
        /*001c*/ 	.word	0x00000000
        /*0020*/ 	.short	0x0004
        /*0022*/ 	.short	0x0018
        /*0024*/ 	.byte	0x00, 0xf5, 0x21, 0x00


	//----- nvinfo : EIATTR_KPARAM_INFO
	.align		4
.L_55:
        /*0028*/ 	.byte	0x04, 0x17
        /*002a*/ 	.short	(.L_57 - .L_56)
.L_56:
        /*002c*/ 	.word	0x00000000
        /*0030*/ 	.short	0x0003
        /*0032*/ 	.short	0x0010
        /*0034*/ 	.byte	0x00, 0xf5, 0x21, 0x00


	//----- nvinfo : EIATTR_KPARAM_INFO
	.align		4
.L_57:
        /*0038*/ 	.byte	0x04, 0x17
        /*003a*/ 	.short	(.L_59 - .L_58)
.L_58:
        /*003c*/ 	.word	0x00000000
        /*0040*/ 	.short	0x0002
        /*0042*/ 	.short	0x0008
        /*0044*/ 	.byte	0x00, 0xf5, 0x21, 0x00


	//----- nvinfo : EIATTR_KPARAM_INFO
	.align		4
.L_59:
        /*0048*/ 	.byte	0x04, 0x17
        /*004a*/ 	.short	(.L_61 - .L_60)
.L_60:
        /*004c*/ 	.word	0x00000000
        /*0050*/ 	.short	0x0001
        /*0052*/ 	.short	0x0004
        /*0054*/ 	.byte	0x00, 0xf0, 0x11, 0x00


	//----- nvinfo : EIATTR_KPARAM_INFO
	.align		4
.L_61:
        /*0058*/ 	.byte	0x04, 0x17
        /*005a*/ 	.short	(.L_63 - .L_62)
.L_62:
        /*005c*/ 	.word	0x00000000
        /*0060*/ 	.short	0x0000
        /*0062*/ 	.short	0x0000
        /*0064*/ 	.byte	0x00, 0xf0, 0x11, 0x00


	//----- nvinfo : EIATTR_SPARSE_MMA_MASK
	.align		4
.L_63:
        /*0068*/ 	.byte	0x03, 0x50
        /*006a*/ 	.short	0x0000


	//----- nvinfo : EIATTR_MAXREG_COUNT
	.align		4
        /*006c*/ 	.byte	0x03, 0x1b
        /*006e*/ 	.short	0x00ff


	//----- nvinfo : EIATTR_MERCURY_ISA_VERSION
	.align		4
        /*0070*/ 	.byte	0x03, 0x5f
        /*0072*/ 	.short	0x0101


	//----- nvinfo : EIATTR_VRC_CTA_INIT_COUNT
	.align		4
        /*0074*/ 	.byte	0x02, 0x4a
	.zero		1
	.zero		1


	//----- nvinfo : EIATTR_EXIT_INSTR_OFFSETS
	.align		4
        /*0078*/ 	.byte	0x04, 0x1c
        /*007a*/ 	.short	(.L_65 - .L_64)


	//   ....[0]....
.L_64:
        /*007c*/ 	.word	0x000000c0


	//   ....[1]....
        /*0080*/ 	.word	0x000001c0


	//   ....[2]....
        /*0084*/ 	.word	0x00001250


	//----- nvinfo : EIATTR_CRS_STACK_SIZE
	.align		4
.L_65:
        /*0088*/ 	.byte	0x04, 0x1e
        /*008a*/ 	.short	(.L_67 - .L_66)
.L_66:
        /*008c*/ 	.word	0x00000000


	//----- nvinfo : EIATTR_CBANK_PARAM_SIZE
	.align		4
.L_67:
        /*0090*/ 	.byte	0x03, 0x19
        /*0092*/ 	.short	0x0028


	//----- nvinfo : EIATTR_PARAM_CBANK
	.align		4
        /*0094*/ 	.byte	0x04, 0x0a
        /*0096*/ 	.short	(.L_69 - .L_68)
	.align		4
.L_68:
        /*0098*/ 	.word	index@(.nv.constant0._Z15kernel_jacf_badiiPdS_S_Pc)
        /*009c*/ 	.short	0x0380
        /*009e*/ 	.short	0x0028


	//----- nvinfo : EIATTR_SW_WAR
	.align		4
.L_69:
        /*00a0*/ 	.byte	0x04, 0x36
        /*00a2*/ 	.short	(.L_71 - .L_70)
.L_70:
        /*00a4*/ 	.word	0x00000008
.L_71:


//--------------------- .nv.info._Z11kernel_jacfiiPdS_S_Pci --------------------------
	.section	.nv.info._Z11kernel_jacfiiPdS_S_Pci,"",@"SHT_CUDA_INFO"
	.sectionflags	@""
	.align	4


	//----- nvinfo : EIATTR_CUDA_API_VERSION
	.align		4
        /*0000*/ 	.byte	0x04, 0x37
        /*0002*/ 	.short	(.L_73 - .L_72)
.L_72:
        /*0004*/ 	.word	0x00000082


	//----- nvinfo : EIATTR_KPARAM_INFO
	.align		4
.L_73:
        /*0008*/ 	.byte	0x04, 0x17
        /*000a*/ 	.short	(.L_75 - .L_74)
.L_74:
        /*000c*/ 	.word	0x00000000
        /*0010*/ 	.short	0x0006
        /*0012*/ 	.short	0x0028
        /*0014*/ 	.byte	0x00, 0xf0, 0x11, 0x00


	//----- nvinfo : EIATTR_KPARAM_INFO
	.align		4
.L_75:
        /*0018*/ 	.byte	0x04, 0x17
        /*001a*/ 	.short	(.L_77 - .L_76)
.L_76:
        /*001c*/ 	.word	0x00000000
        /*0020*/ 	.short	0x0005
        /*0022*/ 	.short	0x0020
        /*0024*/ 	.byte	0x00, 0xf5, 0x21, 0x00


	//----- nvinfo : EIATTR_KPARAM_INFO
	.align		4
.L_77:
        /*0028*/ 	.byte	0x04, 0x17
        /*002a*/ 	.short	(.L_79 - .L_78)
.L_78:
        /*002c*/ 	.word	0x00000000
        /*0030*/ 	.short	0x0004
        /*0032*/ 	.short	0x0018
        /*0034*/ 	.byte	0x00, 0xf5, 0x21, 0x00


	//----- nvinfo : EIATTR_KPARAM_INFO
	.align		4
.L_79:
        /*0038*/ 	.byte	0x04, 0x17
        /*003a*/ 	.short	(.L_81 - .L_80)
.L_80:
        /*003c*/ 	.word	0x00000000
        /*0040*/ 	.short	0x0003
        /*0042*/ 	.short	0x0010
        /*0044*/ 	.byte	0x00, 0xf5, 0x21, 0x00


	//----- nvinfo : EIATTR_KPARAM_INFO
	.align		4
.L_81:
        /*0048*/ 	.byte	0x04, 0x17
        /*004a*/ 	.short	(.L_83 - .L_82)
.L_82:
        /*004c*/ 	.word	0x00000000
        /*0050*/ 	.short	0x0002
        /*0052*/ 	.short	0x0008
        /*0054*/ 	.byte	0x00, 0xf5, 0x21, 0x00


	//----- nvinfo : EIATTR_KPARAM_INFO
	.align		4
.L_83:
        /*0058*/ 	.byte	0x04, 0x17
        /*005a*/ 	.short	(.L_85 - .L_84)
.L_84:
        /*005c*/ 	.word	0x00000000
        /*0060*/ 	.short	0x0001
        /*0062*/ 	.short	0x0004
        /*0064*/ 	.byte	0x00, 0xf0, 0x11, 0x00


	//----- nvinfo : EIATTR_KPARAM_INFO
	.align		4
.L_85:
        /*0068*/ 	.byte	0x04, 0x17
        /*006a*/ 	.short	(.L_87 - .L_86)
.L_86:
        /*006c*/ 	.word	0x00000000
        /*0070*/ 	.short	0x0000
        /*0072*/ 	.short	0x0000
        /*0074*/ 	.byte	0x00, 0xf0, 0x11, 0x00


	//----- nvinfo : EIATTR_SPARSE_MMA_MASK
	.align		4
.L_87:
        /*0078*/ 	.byte	0x03, 0x50
        /*007a*/ 	.short	0x0000


	//----- nvinfo : EIATTR_MAXREG_COUNT
	.align		4
        /*007c*/ 	.byte	0x03, 0x1b
        /*007e*/ 	.short	0x00ff


	//----- nvinfo : EIATTR_MERCURY_ISA_VERSION
	.align		4
        /*0080*/ 	.byte	0x03, 0x5f
        /*0082*/ 	.short	0x0101


	//----- nvinfo : EIATTR_VRC_CTA_INIT_COUNT
	.align		4
        /*0084*/ 	.byte	0x02, 0x4a
	.zero		1
	.zero		1


	//----- nvinfo : EIATTR_EXIT_INSTR_OFFSETS
	.align		4
        /*0088*/ 	.byte	0x04, 0x1c
        /*008a*/ 	.short	(.L_89 - .L_88)


	//   ....[0]....
.L_88:
        /*008c*/ 	.word	0x000000d0


	//   ....[1]....
        /*0090*/ 	.word	0x000001d0


	//   ....[2]....
        /*0094*/ 	.word	0x00000c70


	//----- nvinfo : EIATTR_CRS_STACK_SIZE
	.align		4
.L_89:
        /*0098*/ 	.byte	0x04, 0x1e
        /*009a*/ 	.short	(.L_91 - .L_90)
.L_90:
        /*009c*/ 	.word	0x00000000


	//----- nvinfo : EIATTR_CBANK_PARAM_SIZE
	.align		4
.L_91:
        /*00a0*/ 	.byte	0x03, 0x19
        /*00a2*/ 	.short	0x002c


	//----- nvinfo : EIATTR_PARAM_CBANK
	.align		4
        /*00a4*/ 	.byte	0x04, 0x0a
        /*00a6*/ 	.short	(.L_93 - .L_92)
	.align		4
.L_92:
        /*00a8*/ 	.word	index@(.nv.constant0._Z11kernel_jacfiiPdS_S_Pci)
        /*00ac*/ 	.short	0x0380
        /*00ae*/ 	.short	0x002c


	//----- nvinfo : EIATTR_SW_WAR
	.align		4
.L_93:
        /*00b0*/ 	.byte	0x04, 0x36
        /*00b2*/ 	.short	(.L_95 - .L_94)
.L_94:
        /*00b4*/ 	.word	0x00000008
.L_95:


//--------------------- .nv.info._Z11kernel_funciPdS_S_Pci --------------------------
	.section	.nv.info._Z11kernel_funciPdS_S_Pci,"",@"SHT_CUDA_INFO"
	.sectionflags	@""
	.align	4


	//----- nvinfo : EIATTR_CUDA_API_VERSION
	.align		4
        /*0000*/ 	.byte	0x04, 0x37
        /*0002*/ 	.short	(.L_97 - .L_96)
.L_96:
        /*0004*/ 	.word	0x00000082


	//----- nvinfo : EIATTR_KPARAM_INFO
	.align		4
.L_97:
        /*0008*/ 	.byte	0x04, 0x17
        /*000a*/ 	.short	(.L_99 - .L_98)
.L_98:
        /*000c*/ 	.word	0x00000000
        /*0010*/ 	.short	0x0005
        /*0012*/ 	.short	0x0028
        /*0014*/ 	.byte	0x00, 0xf0, 0x11, 0x00


	//----- nvinfo : EIATTR_KPARAM_INFO
	.align		4
.L_99:
        /*0018*/ 	.byte	0x04, 0x17
        /*001a*/ 	.short	(.L_101 - .L_100)
.L_100:
        /*001c*/ 	.word	0x00000000
        /*0020*/ 	.short	0x0004
        /*0022*/ 	.short	0x0020
        /*0024*/ 	.byte	0x00, 0xf5, 0x21, 0x00


	//----- nvinfo : EIATTR_KPARAM_INFO
	.align		4
.L_101:
        /*0028*/ 	.byte	0x04, 0x17
        /*002a*/ 	.short	(.L_103 - .L_102)
.L_102:
        /*002c*/ 	.word	0x00000000
        /*0030*/ 	.short	0x0003
        /*0032*/ 	.short	0x0018
        /*0034*/ 	.byte	0x00, 0xf5, 0x21, 0x00


	//----- nvinfo : EIATTR_KPARAM_INFO
	.align		4
.L_103:
        /*0038*/ 	.byte	0x04, 0x17
        /*003a*/ 	.short	(.L_105 - .L_104)
.L_104:
        /*003c*/ 	.word	0x00000000
        /*0040*/ 	.short	0x0002
        /*0042*/ 	.short	0x0010
        /*0044*/ 	.byte	0x00, 0xf5, 0x21, 0x00


	//----- nvinfo : EIATTR_KPARAM_INFO
	.align		4
.L_105:
        /*0048*/ 	.byte	0x04, 0x17
        /*004a*/ 	.short	(.L_107 - .L_106)
.L_106:
        /*004c*/ 	.word	0x00000000
        /*0050*/ 	.short	0x0001
        /*0052*/ 	.short	0x0008
        /*0054*/ 	.byte	0x00, 0xf5, 0x21, 0x00


	//----- nvinfo : EIATTR_KPARAM_INFO
	.align		4
.L_107:
        /*0058*/ 	.byte	0x04, 0x17
        /*005a*/ 	.short	(.L_109 - .L_108)
.L_108:
        /*005c*/ 	.word	0x00000000
        /*0060*/ 	.short	0x0000
        /*0062*/ 	.short	0x0000
        /*0064*/ 	.byte	0x00, 0xf0, 0x11, 0x00


	//----- nvinfo : EIATTR_SPARSE_MMA_MASK
	.align		4
.L_109:
        /*0068*/ 	.byte	0x03, 0x50
        /*006a*/ 	.short	0x0000


	//----- nvinfo : EIATTR_MAXREG_COUNT
	.align		4
        /*006c*/ 	.byte	0x03, 0x1b
        /*006e*/ 	.short	0x00ff


	//----- nvinfo : EIATTR_MERCURY_ISA_VERSION
	.align		4
        /*0070*/ 	.byte	0x03, 0x5f
        /*0072*/ 	.short	0x0101


	//----- nvinfo : EIATTR_VRC_CTA_INIT_COUNT
	.align		4
        /*0074*/ 	.byte	0x02, 0x4a
	.zero		1
	.zero		1


	//----- nvinfo : EIATTR_EXIT_INSTR_OFFSETS
	.align		4
        /*0078*/ 	.byte	0x04, 0x1c
        /*007a*/ 	.short	(.L_111 - .L_110)


	//   ....[0]....
.L_110:
        /*007c*/ 	.word	0x00000070


	//   ....[1]....
        /*0080*/ 	.word	0x00000110


	//   ....[2]....
        /*0084*/ 	.word	0x00000900


	//----- nvinfo : EIATTR_CBANK_PARAM_SIZE
	.align		4
.L_111:
        /*0088*/ 	.byte	0x03, 0x19
        /*008a*/ 	.short	0x002c


	//----- nvinfo : EIATTR_PARAM_CBANK
	.align		4
        /*008c*/ 	.byte	0x04, 0x0a
        /*008e*/ 	.short	(.L_113 - .L_112)
	.align		4
.L_112:
        /*0090*/ 	.word	index@(.nv.constant0._Z11kernel_funciPdS_S_Pci)
        /*0094*/ 	.short	0x0380
        /*0096*/ 	.short	0x002c


	//----- nvinfo : EIATTR_SW_WAR
	.align		4
.L_113:
        /*0098*/ 	.byte	0x04, 0x36
        /*009a*/ 	.short	(.L_115 - .L_114)
.L_114:
        /*009c*/ 	.word	0x00000008
.L_115:


//--------------------- .nv.info._Z13kernel_diagmuiPdd --------------------------
	.section	.nv.info._Z13kernel_diagmuiPdd,"",@"SHT_CUDA_INFO"
	.sectionflags	@""
	.align	4


	//----- nvinfo : EIATTR_CUDA_API_VERSION
	.align		4
        /*0000*/ 	.byte	0x04, 0x37
        /*0002*/ 	.short	(.L_117 - .L_116)
.L_116:
        /*0004*/ 	.word	0x00000082


	//----- nvinfo : EIATTR_KPARAM_INFO
	.align		4
.L_117:
        /*0008*/ 	.byte	0x04, 0x17
        /*000a*/ 	.short	(.L_119 - .L_118)
.L_118:
        /*000c*/ 	.word	0x00000000
        /*0010*/ 	.short	0x0002
        /*0012*/ 	.short	0x0010
        /*0014*/ 	.byte	0x00, 0xf0, 0x21, 0x00


	//----- nvinfo : EIATTR_KPARAM_INFO
	.align		4
.L_119:
        /*0018*/ 	.byte	0x04, 0x17
        /*001a*/ 	.short	(.L_121 - .L_120)
.L_120:
        /*001c*/ 	.word	0x00000000
        /*0020*/ 	.short	0x0001
        /*0022*/ 	.short	0x0008
        /*0024*/ 	.byte	0x00, 0xf5, 0x21, 0x00


	//----- nvinfo : EIATTR_KPARAM_INFO
	.align		4
.L_121:
        /*0028*/ 	.byte	0x04, 0x17
        /*002a*/ 	.short	(.L_123 - .L_122)
.L_122:
        /*002c*/ 	.word	0x00000000
        /*0030*/ 	.short	0x0000
        /*0032*/ 	.short	0x0000
        /*0034*/ 	.byte	0x00, 0xf0, 0x11, 0x00


	//----- nvinfo : EIATTR_SPARSE_MMA_MASK
	.align		4
.L_123:
        /*0038*/ 	.byte	0x03, 0x50
        /*003a*/ 	.short	0x0000


	//----- nvinfo : EIATTR_MAXREG_COUNT
	.align		4
        /*003c*/ 	.byte	0x03, 0x1b
        /*003e*/ 	.short	0x00ff


	//----- nvinfo : EIATTR_MERCURY_ISA_VERSION
	.align		4
        /*0040*/ 	.byte	0x03, 0x5f
        /*0042*/ 	.short	0x0101


	//----- nvinfo : EIATTR_VRC_CTA_INIT_COUNT
	.align		4
        /*0044*/ 	.byte	0x02, 0x4a
	.zero		1
	.zero		1


	//----- nvinfo : EIATTR_EXIT_INSTR_OFFSETS
	.align		4
        /*0048*/ 	.byte	0x04, 0x1c
        /*004a*/ 	.short	(.L_125 - .L_124)


	//   ....[0]....
.L_124:
        /*004c*/ 	.word	0x00000070


	//   ....[1]....
        /*0050*/ 	.word	0x00000100


	//----- nvinfo : EIATTR_CBANK_PARAM_SIZE
	.align		4
.L_125:
        /*0054*/ 	.byte	0x03, 0x19
        /*0056*/ 	.short	0x0018


	//----- nvinfo : EIATTR_PARAM_CBANK
	.align		4
        /*0058*/ 	.byte	0x04, 0x0a
        /*005a*/ 	.short	(.L_127 - .L_126)
	.align		4
.L_126:
        /*005c*/ 	.word	index@(.nv.constant0._Z13kernel_diagmuiPdd)
        /*0060*/ 	.short	0x0380
        /*0062*/ 	.short	0x0018


	//----- nvinfo : EIATTR_SW_WAR
	.align		4
.L_127:
        /*0064*/ 	.byte	0x04, 0x36
        /*0066*/ 	.short	(.L_129 - .L_128)
.L_128:
        /*0068*/ 	.word	0x00000008
.L_129:


//--------------------- .nv.info._Z14kernel_diagdividPdS_ --------------------------
	.section	.nv.info._Z14kernel_diagdividPdS_,"",@"SHT_CUDA_INFO"
	.sectionflags	@""
	.align	4


	//----- nvinfo : EIATTR_CUDA_API_VERSION
	.align		4
        /*0000*/ 	.byte	0x04, 0x37
        /*0002*/ 	.short	(.L_131 - .L_130)
.L_130:
        /*0004*/ 	.word	0x00000082


	//----- nvinfo : EIATTR_KPARAM_INFO
	.align		4
.L_131:
        /*0008*/ 	.byte	0x04, 0x17
        /*000a*/ 	.short	(.L_133 - .L_132)
.L_132:
        /*000c*/ 	.word	0x00000000
        /*0010*/ 	.short	0x0003
        /*0012*/ 	.short	0x0018
        /*0014*/ 	.byte	0x00, 0xf5, 0x21, 0x00


	//----- nvinfo : EIATTR_KPARAM_INFO
	.align		4
.L_133:
        /*0018*/ 	.byte	0x04, 0x17
        /*001a*/ 	.short	(.L_135 - .L_134)
.L_134:
        /*001c*/ 	.word	0x00000000
        /*0020*/ 	.short	0x0002
        /*0022*/ 	.short	0x0010
        /*0024*/ 	.byte	0x00, 0xf5, 0x21, 0x00


	//----- nvinfo : EIATTR_KPARAM_INFO
	.align		4
.L_135:
        /*0028*/ 	.byte	0x04, 0x17
        /*002a*/ 	.short	(.L_137 - .L_136)
.L_136:
        /*002c*/ 	.word	0x00000000
        /*0030*/ 	.short	0x0001
        /*0032*/ 	.short	0x0008
        /*0034*/ 	.byte	0x00, 0xf0, 0x21, 0x00


	//----- nvinfo : EIATTR_KPARAM_INFO
	.align		4
.L_137:
        /*0038*/ 	.byte	0x04, 0x17
        /*003a*/ 	.short	(.L_139 - .L_138)
.L_138:
        /*003c*/ 	.word	0x00000000
        /*0040*/ 	.short	0x0000
        /*0042*/ 	.short	0x0000
        /*0044*/ 	.byte	0x00, 0xf0, 0x11, 0x00


	//----- nvinfo : EIATTR_SPARSE_MMA_MASK
	.align		4
.L_139:
        /*0048*/ 	.byte	0x03, 0x50
        /*004a*/ 	.short	0x0000


	//----- nvinfo : EIATTR_MAXREG_COUNT
	.align		4
        /*004c*/ 	.byte	0x03, 0x1b
        /*004e*/ 	.short	0x00ff


	//----- nvinfo : EIATTR_MERCURY_ISA_VERSION
	.align		4
        /*0050*/ 	.byte	0x03, 0x5f
        /*0052*/ 	.short	0x0101


	//----- nvinfo : EIATTR_VRC_CTA_INIT_COUNT
	.align		4
        /*0054*/ 	.byte	0x02, 0x4a
	.zero		1
	.zero		1


	//----- nvinfo : EIATTR_EXIT_INSTR_OFFSETS
	.align		4
        /*0058*/ 	.byte	0x04, 0x1c
        /*005a*/ 	.short	(.L_141 - .L_140)


	//   ....[0]....
.L_140:
        /*005c*/ 	.word	0x00000070


	//   ....[1]....
        /*0060*/ 	.word	0x00000270


	//   ....[2]....
        /*0064*/ 	.word	0x000002b0


	//----- nvinfo : EIATTR_CRS_STACK_SIZE
	.align		4
.L_141:
        /*0068*/ 	.byte	0x04, 0x1e
        /*006a*/ 	.short	(.L_143 - .L_142)
.L_142:
        /*006c*/ 	.word	0x00000000


	//----- nvinfo : EIATTR_CBANK_PARAM_SIZE
	.align		4
.L_143:
        /*0070*/ 	.byte	0x03, 0x19
        /*0072*/ 	.short	0x0020


	//----- nvinfo : EIATTR_PARAM_CBANK
	.align		4
        /*0074*/ 	.byte	0x04, 0x0a
        /*0076*/ 	.short	(.L_145 - .L_144)
	.align		4
.L_144:
        /*0078*/ 	.word	index@(.nv.constant0._Z14kernel_diagdividPdS_)
        /*007c*/ 	.short	0x0380
        /*007e*/ 	.short	0x0020


	//----- nvinfo : EIATTR_SW_WAR
	.align		4
.L_145:
        /*0080*/ 	.byte	0x04, 0x36
        /*0082*/ 	.short	(.L_147 - .L_146)
.L_146:
        /*0084*/ 	.word	0x00000008
.L_147:


//--------------------- .nv.info._Z12kernel_deriviiiiiiPdS_S_PcPiS_ --------------------------
	.section	.nv.info._Z12kernel_deriviiiiiiPdS_S_PcPiS_,"",@"SHT_CUDA_INFO"
	.sectionflags	@""
	.align	4


	//----- nvinfo : EIATTR_CUDA_API_VERSION
	.align		4
        /*0000*/ 	.byte	0x04, 0x37
        /*0002*/ 	.short	(.L_149 - .L_148)
.L_148:
        /*0004*/ 	.word	0x00000082


	//----- nvinfo : EIATTR_KPARAM_INFO
	.align		4
.L_149:
        /*0008*/ 	.byte	0x04, 0x17
        /*000a*/ 	.short	(.L_151 - .L_150)
.L_150:
        /*000c*/ 	.word	0x00000000
        /*0010*/ 	.short	0x000b
        /*0012*/ 	.short	0x0040
        /*0014*/ 	.byte	0x00, 0xf5, 0x21, 0x00


	//----- nvinfo : EIATTR_KPARAM_INFO
	.align		4
.L_151:
        /*0018*/ 	.byte	0x04, 0x17
        /*001a*/ 	.short	(.L_153 - .L_152)
.L_152:
        /*001c*/ 	.word	0x00000000
        /*0020*/ 	.short	0x000a
        /*0022*/ 	.short	0x0038
        /*0024*/ 	.byte	0x00, 0xf5, 0x21, 0x00


	//----- nvinfo : EIATTR_KPARAM_INFO
	.align		4
.L_153:
        /*0028*/ 	.byte	0x04, 0x17
        /*002a*/ 	.short	(.L_155 - .L_154)
.L_154:
        /*002c*/ 	.word	0x00000000
        /*0030*/ 	.short	0x0009
        /*0032*/ 	.short	0x0030
        /*0034*/ 	.byte	0x00, 0xf5, 0x21, 0x00


	//----- nvinfo : EIATTR_KPARAM_INFO
	.align		4
.L_155:
        /*0038*/ 	.byte	0x04, 0x17
        /*003a*/ 	.short	(.L_157 - .L_156)
.L_156:
        /*003c*/ 	.word	0x00000000
        /*0040*/ 	.short	0x0008
        /*0042*/ 	.short	0x0028
        /*0044*/ 	.byte	0x00, 0xf5, 0x21, 0x00


	//----- nvinfo : EIATTR_KPARAM_INFO
	.align		4
.L_157:
        /*0048*/ 	.byte	0x04, 0x17
        /*004a*/ 	.short	(.L_159 - .L_158)
.L_158:
        /*004c*/ 	.word	0x00000000
        /*0050*/ 	.short	0x0007
        /*0052*/ 	.short	0x0020
        /*0054*/ 	.byte	0x00, 0xf5, 0x21, 0x00


	//----- nvinfo : EIATTR_KPARAM_INFO
	.align		4
.L_159:
        /*0058*/ 	.byte	0x04, 0x17
        /*005a*/ 	.short	(.L_161 - .L_160)
.L_160:
        /*005c*/ 	.word	0x00000000
        /*0060*/ 	.short	0x0006
        /*0062*/ 	.short	0x0018
        /*0064*/ 	.byte	0x00, 0xf5, 0x21, 0x00


	//----- nvinfo : EIATTR_KPARAM_INFO
	.align		4
.L_161:
        /*0068*/ 	.byte	0x04, 0x17
        /*006a*/ 	.short	(.L_163 - .L_162)
.L_162:
        /*006c*/ 	.word	0x00000000
        /*0070*/ 	.short	0x0005
        /*0072*/ 	.short	0x0014
        /*0074*/ 	.byte	0x00, 0xf0, 0x11, 0x00


	//----- nvinfo : EIATTR_KPARAM_INFO
	.align		4
.L_163:
        /*0078*/ 	.byte	0x04, 0x17
        /*007a*/ 	.short	(.L_165 - .L_164)
.L_164:
        /*007c*/ 	.word	0x00000000
        /*0080*/ 	.short	0x0004
        /*0082*/ 	.short	0x0010
        /*0084*/ 	.byte	0x00, 0xf0, 0x11, 0x00


	//----- nvinfo : EIATTR_KPARAM_INFO
	.align		4
.L_165:
        /*0088*/ 	.byte	0x04, 0x17
        /*008a*/ 	.short	(.L_167 - .L_166)
.L_166:
        /*008c*/ 	.word	0x00000000
        /*0090*/ 	.short	0x0003
        /*0092*/ 	.short	0x000c
        /*0094*/ 	.byte	0x00, 0xf0, 0x11, 0x00


	//----- nvinfo : EIATTR_KPARAM_INFO
	.align		4
.L_167:
        /*0098*/ 	.byte	0x04, 0x17
        /*009a*/ 	.short	(.L_169 - .L_168)
.L_168:
        /*009c*/ 	.word	0x00000000
        /*00a0*/ 	.short	0x0002
        /*00a2*/ 	.short	0x0008
        /*00a4*/ 	.byte	0x00, 0xf0, 0x11, 0x00


	//----- nvinfo : EIATTR_KPARAM_INFO
	.align		4
.L_169:
        /*00a8*/ 	.byte	0x04, 0x17
        /*00aa*/ 	.short	(.L_171 - .L_170)
.L_170:
        /*00ac*/ 	.word	0x00000000
        /*00b0*/ 	.short	0x0001
        /*00b2*/ 	.short	0x0004
        /*00b4*/ 	.byte	0x00, 0xf0, 0x11, 0x00


	//----- nvinfo : EIATTR_KPARAM_INFO
	.align		4
.L_171:
        /*00b8*/ 	.byte	0x04, 0x17
        /*00ba*/ 	.short	(.L_173 - .L_172)
.L_172:
        /*00bc*/ 	.word	0x00000000
        /*00c0*/ 	.short	0x0000
        /*00c2*/ 	.short	0x0000
        /*00c4*/ 	.byte	0x00, 0xf0, 0x11, 0x00


	//----- nvinfo : EIATTR_SPARSE_MMA_MASK
	.align		4
.L_173:
        /*00c8*/ 	.byte	0x03, 0x50
        /*00ca*/ 	.short	0x0000


	//----- nvinfo : EIATTR_MAXREG_COUNT
	.align		4
        /*00cc*/ 	.byte	0x03, 0x1b
        /*00ce*/ 	.short	0x00ff


	//----- nvinfo : EIATTR_MERCURY_ISA_VERSION
	.align		4
        /*00d0*/ 	.byte	0x03, 0x5f
        /*00d2*/ 	.short	0x0101


	//----- nvinfo : EIATTR_VRC_CTA_INIT_COUNT
	.align		4
        /*00d4*/ 	.byte	0x02, 0x4a
	.zero		1
	.zero		1


	//----- nvinfo : EIATTR_EXIT_INSTR_OFFSETS
	.align		4
        /*00d8*/ 	.byte	0x04, 0x1c
        /*00da*/ 	.short	(.L_175 - .L_174)


	//   ....[0]....
.L_174:
        /*00dc*/ 	.word	0x00000090


	//   ....[1]....
        /*00e0*/ 	.word	0x000019c0


	//----- nvinfo : EIATTR_CRS_STACK_SIZE
	.align		4
.L_175:
        /*00e4*/ 	.byte	0x04, 0x1e
        /*00e6*/ 	.short	(.L_177 - .L_176)
.L_176:
        /*00e8*/ 	.word	0x00000000


	//----- nvinfo : EIATTR_CBANK_PARAM_SIZE
	.align		4
.L_177:
        /*00ec*/ 	.byte	0x03, 0x19
        /*00ee*/ 	.short	0x0048


	//----- nvinfo : EIATTR_PARAM_CBANK
	.align		4
        /*00f0*/ 	.byte	0x04, 0x0a
        /*00f2*/ 	.short	(.L_179 - .L_178)
	.align		4
.L_178:
        /*00f4*/ 	.word	index@(.nv.constant0._Z12kernel_deriviiiiiiPdS_S_PcPiS_)
        /*00f8*/ 	.short	0x0380
        /*00fa*/ 	.short	0x0048


	//----- nvinfo : EIATTR_SW_WAR
	.align		4
.L_179:
        /*00fc*/ 	.byte	0x04, 0x36
        /*00fe*/ 	.short	(.L_181 - .L_180)
.L_180:
        /*0100*/ 	.word	0x00000008
.L_181:


//--------------------- .nv.info._Z10kernel_sumPdS_ --------------------------
	.section	.nv.info._Z10kernel_sumPdS_,"",@"SHT_CUDA_INFO"
	.sectionflags	@""
	.align	4


	//----- nvinfo : EIATTR_CUDA_API_VERSION
	.align		4
        /*0000*/ 	.byte	0x04, 0x37
        /*0002*/ 	.short	(.L_183 - .L_182)
.L_182:
        /*0004*/ 	.word	0x00000082


	//----- nvinfo : EIATTR_KPARAM_INFO
	.align		4
.L_183:
        /*0008*/ 	.byte	0x04, 0x17
        /*000a*/ 	.short	(.L_185 - .L_184)
.L_184:
        /*000c*/ 	.word	0x00000000
        /*0010*/ 	.short	0x0001
        /*0012*/ 	.short	0x0008
        /*0014*/ 	.byte	0x00, 0xf5, 0x21, 0x00


	//----- nvinfo : EIATTR_KPARAM_INFO
	.align		4
.L_185:
        /*0018*/ 	.byte	0x04, 0x17
        /*001a*/ 	.short	(.L_187 - .L_186)
.L_186:
        /*001c*/ 	.word	0x00000000
        /*0020*/ 	.short	0x0000
        /*0022*/ 	.short	0x0000
        /*0024*/ 	.byte	0x00, 0xf5, 0x21, 0x00


	//----- nvinfo : EIATTR_SPARSE_MMA_MASK
	.align		4
.L_187:
        /*0028*/ 	.byte	0x03, 0x50
        /*002a*/ 	.short	0x0000


	//----- nvinfo : EIATTR_MAXREG_COUNT
	.align		4
        /*002c*/ 	.byte	0x03, 0x1b
        /*002e*/ 	.short	0x00ff


	//----- nvinfo : EIATTR_NUM_BARRIERS
	.align		4
        /*0030*/ 	.byte	0x02, 0x4c
        /*0032*/ 	.byte	0x01
	.zero		1


	//----- nvinfo : EIATTR_MERCURY_ISA_VERSION
	.align		4
        /*0034*/ 	.byte	0x03, 0x5f
        /*0036*/ 	.short	0x0101


	//----- nvinfo : EIATTR_VRC_CTA_INIT_COUNT
	.align		4
        /*0038*/ 	.byte	0x02, 0x4a
	.zero		1
	.zero		1


	//----- nvinfo : EIATTR_EXIT_INSTR_OFFSETS
	.align		4
        /*003c*/ 	.byte	0x04, 0x1c
        /*003e*/ 	.short	(.L_189 - .L_188)


	//   ....[0]....
.L_188:
        /*0040*/ 	.word	0x00000090


	//   ....[1]....
        /*0044*/ 	.word	0x00000200


	//   ....[2]....
        /*0048*/ 	.word	0x00000270


	//----- nvinfo : EIATTR_CBANK_PARAM_SIZE
	.align		4
.L_189:
        /*004c*/ 	.byte	0x03, 0x19
        /*004e*/ 	.short	0x0010


	//----- nvinfo : EIATTR_PARAM_CBANK
	.align		4
        /*0050*/ 	.byte	0x04, 0x0a
        /*0052*/ 	.short	(.L_191 - .L_190)
	.align		4
.L_190:
        /*0054*/ 	.word	index@(.nv.constant0._Z10kernel_sumPdS_)
        /*0058*/ 	.short	0x0380
        /*005a*/ 	.short	0x0010


	//----- nvinfo : EIATTR_SW_WAR
	.align		4
.L_191:
        /*005c*/ 	.byte	0x04, 0x36
        /*005e*/ 	.short	(.L_193 - .L_192)
.L_192:
        /*0060*/ 	.word	0x00000008
.L_193:


//--------------------- .nv.info._Z14kernel_productiiiPdS_S_PiS_S_iiid --------------------------
	.section	.nv.info._Z14kernel_productiiiPdS_S_PiS_S_iiid,"",@"SHT_CUDA_INFO"
	.sectionflags	@""
	.align	4


	//----- nvinfo : EIATTR_CUDA_API_VERSION
	.align		4
        /*0000*/ 	.byte	0x04, 0x37
        /*0002*/ 	.short	(.L_195 - .L_194)
.L_194:
        /*0004*/ 	.word	0x00000082


	//----- nvinfo : EIATTR_KPARAM_INFO
	.align		4
.L_195:
        /*0008*/ 	.byte	0x04, 0x17
        /*000a*/ 	.short	(.L_197 - .L_196)
.L_196:
        /*000c*/ 	.word	0x00000000
        /*0010*/ 	.short	0x000c
        /*0012*/ 	.short	0x0050
        /*0014*/ 	.byte	0x00, 0xf0, 0x21, 0x00


	//----- nvinfo : EIATTR_KPARAM_INFO
	.align		4
.L_197:
        /*0018*/ 	.byte	0x04, 0x17
        /*001a*/ 	.short	(.L_199 - .L_198)
.L_198:
        /*001c*/ 	.word	0x00000000
        /*0020*/ 	.short	0x000b
        /*0022*/ 	.short	0x0048
        /*0024*/ 	.byte	0x00, 0xf0, 0x11, 0x00


	//----- nvinfo : EIATTR_KPARAM_INFO
	.align		4
.L_199:
        /*0028*/ 	.byte	0x04, 0x17
        /*002a*/ 	.short	(.L_201 - .L_200)
.L_200:
        /*002c*/ 	.word	0x00000000
        /*0030*/ 	.short	0x000a
        /*0032*/ 	.short	0x0044
        /*0034*/ 	.byte	0x00, 0xf0, 0x11, 0x00


	//----- nvinfo : EIATTR_KPARAM_INFO
	.align		4
.L_201:
        /*0038*/ 	.byte	0x04, 0x17
        /*003a*/ 	.short	(.L_203 - .L_202)
.L_202:
        /*003c*/ 	.word	0x00000000
        /*0040*/ 	.short	0x0009
        /*0042*/ 	.short	0x0040
        /*0044*/ 	.byte	0x00, 0xf0, 0x11, 0x00


	//----- nvinfo : EIATTR_KPARAM_INFO
	.align		4
.L_203:
        /*0048*/ 	.byte	0x04, 0x17
        /*004a*/ 	.short	(.L_205 - .L_204)
.L_204:
        /*004c*/ 	.word	0x00000000
        /*0050*/ 	.short	0x0008
        /*0052*/ 	.short	0x0038
        /*0054*/ 	.byte	0x00, 0xf5, 0x21, 0x00


	//----- nvinfo : EIATTR_KPARAM_INFO
	.align		4
.L_205:
        /*0058*/ 	.byte	0x04, 0x17
        /*005a*/ 	.short	(.L_207 - .L_206)
.L_206:
        /*005c*/ 	.word	0x00000000
        /*0060*/ 	.short	0x0007
        /*0062*/ 	.short	0x0030
        /*0064*/ 	.byte	0x00, 0xf5, 0x21, 0x00


	//----- nvinfo : EIATTR_KPARAM_INFO
	.align		4
.L_207:
        /*0068*/ 	.byte	0x04, 0x17
        /*006a*/ 	.short	(.L_209 - .L_208)
.L_208:
        /*006c*/ 	.word	0x00000000
        /*0070*/ 	.short	0x0006
        /*0072*/ 	.short	0x0028
        /*0074*/ 	.byte	0x00, 0xf5, 0x21, 0x00


	//----- nvinfo : EIATTR_KPARAM_INFO
	.align		4
.L_209:
        /*0078*/ 	.byte	0x04, 0x17
        /*007a*/ 	.short	(.L_211 - .L_210)
.L_210:
        /*007c*/ 	.word	0x00000000
        /*0080*/ 	.short	0x0005
        /*0082*/ 	.short	0x0020
        /*0084*/ 	.byte	0x00, 0xf5, 0x21, 0x00


	//----- nvinfo : EIATTR_KPARAM_INFO
	.align		4
.L_211:
        /*0088*/ 	.byte	0x04, 0x17
        /*008a*/ 	.short	(.L_213 - .L_212)
.L_212:
        /*008c*/ 	.word	0x00000000
        /*0090*/ 	.short	0x0004
        /*0092*/ 	.short	0x0018
        /*0094*/ 	.byte	0x00, 0xf5, 0x21, 0x00


	//----- nvinfo : EIATTR_KPARAM_INFO
	.align		4
.L_213:
        /*0098*/ 	.byte	0x04, 0x17
        /*009a*/ 	.short	(.L_215 - .L_214)
.L_214:
        /*009c*/ 	.word	0x00000000
        /*00a0*/ 	.short	0x0003
        /*00a2*/ 	.short	0x0010
        /*00a4*/ 	.byte	0x00, 0xf5, 0x21, 0x00


	//----- nvinfo : EIATTR_KPARAM_INFO
	.align		4
.L_215:
        /*00a8*/ 	.byte	0x04, 0x17
        /*00aa*/ 	.short	(.L_217 - .L_216)
.L_216:
        /*00ac*/ 	.word	0x00000000
        /*00b0*/ 	.short	0x0002
        /*00b2*/ 	.short	0x0008
        /*00b4*/ 	.byte	0x00, 0xf0, 0x11, 0x00


	//----- nvinfo : EIATTR_KPARAM_INFO
	.align		4
.L_217:
        /*00b8*/ 	.byte	0x04, 0x17
        /*00ba*/ 	.short	(.L_219 - .L_218)
.L_218:
        /*00bc*/ 	.word	0x00000000
        /*00c0*/ 	.short	0x0001
        /*00c2*/ 	.short	0x0004
        /*00c4*/ 	.byte	0x00, 0xf0, 0x11, 0x00


	//----- nvinfo : EIATTR_KPARAM_INFO
	.align		4
.L_219:
        /*00c8*/ 	.byte	0x04, 0x17
        /*00ca*/ 	.short	(.L_221 - .L_220)
.L_220:
        /*00cc*/ 	.word	0x00000000
        /*00d0*/ 	.short	0x0000
        /*00d2*/ 	.short	0x0000
        /*00d4*/ 	.byte	0x00, 0xf0, 0x11, 0x00


	//----- nvinfo : EIATTR_SPARSE_MMA_MASK
	.align		4
.L_221:
        /*00d8*/ 	.byte	0x03, 0x50
        /*00da*/ 	.short	0x0000


	//----- nvinfo : EIATTR_MAXREG_COUNT
	.align		4
        /*00dc*/ 	.byte	0x03, 0x1b
        /*00de*/ 	.short	0x00ff


	//----- nvinfo : EIATTR_NUM_BARRIERS
	.align		4
        /*00e0*/ 	.byte	0x02, 0x4c
        /*00e2*/ 	.byte	0x01
	.zero		1


	//----- nvinfo : EIATTR_MERCURY_ISA_VERSION
	.align		4
        /*00e4*/ 	.byte	0x03, 0x5f
        /*00e6*/ 	.short	0x0101


	//----- nvinfo : EIATTR_VRC_CTA_INIT_COUNT
	.align		4
        /*00e8*/ 	.byte	0x02, 0x4a
	.zero		1
	.zero		1


	//----- nvinfo : EIATTR_EXIT_INSTR_OFFSETS
	.align		4
        /*00ec*/ 	.byte	0x04, 0x1c
        /*00ee*/ 	.short	(.L_223 - .L_222)


	//   ....[0]....
.L_222:
        /*00f0*/ 	.word	0x00001100


	//   ....[1]....
        /*00f4*/ 	.word	0x00001180


	//----- nvinfo : EIATTR_CRS_STACK_SIZE
	.align		4
.L_223:
        /*00f8*/ 	.byte	0x04, 0x1e
        /*00fa*/ 	.short	(.L_225 - .L_224)
.L_224:
        /*00fc*/ 	.word	0x00000000


	//----- nvinfo : EIATTR_CBANK_PARAM_SIZE
	.align		4
.L_225:
        /*0100*/ 	.byte	0x03, 0x19
        /*0102*/ 	.short	0x0058


	//----- nvinfo : EIATTR_PARAM_CBANK
	.align		4
        /*0104*/ 	.byte	0x04, 0x0a
        /*0106*/ 	.short	(.L_227 - .L_226)
	.align		4
.L_226:
        /*0108*/ 	.word	index@(.nv.constant0._Z14kernel_productiiiPdS_S_PiS_S_iiid)
        /*010c*/ 	.short	0x0380
        /*010e*/ 	.short	0x0058


	//----- nvinfo : EIATTR_SW_WAR
	.align		4
.L_227:
        /*0110*/ 	.byte	0x04, 0x36
        /*0112*/ 	.short	(.L_229 - .L_228)
.L_228:
        /*0114*/ 	.word	0x00000008
.L_229:


//--------------------- .nv.callgraph             --------------------------
	.section	.nv.callgraph,"",@"SHT_CUDA_CALLGRAPH"
	.align	4
	.sectionentsize	8
	.align		4
        /*0000*/ 	.word	0x00000000
	.align		4
        /*0004*/ 	.word	0xffffffff
	.align		4
        /*0008*/ 	.word	0x00000000
	.align		4
        /*000c*/ 	.word	0xfffffffe
	.align		4
        /*0010*/ 	.word	0x00000000
	.align		4
        /*0014*/ 	.word	0xfffffffd
	.align		4
        /*0018*/ 	.word	0x00000000
	.align		4
        /*001c*/ 	.word	0xfffffffc


//--------------------- .text._Z15kernel_jacf_badiiPdS_S_Pc --------------------------
	.section	.text._Z15kernel_jacf_badiiPdS_S_Pc,"ax",@progbits
	.align	128
        .global         _Z15kernel_jacf_badiiPdS_S_Pc
        .type           _Z15kernel_jacf_badiiPdS_S_Pc,@function
        .size           _Z15kernel_jacf_badiiPdS_S_Pc,(.L_x_56 - _Z15kernel_jacf_badiiPdS_S_Pc)
        .other          _Z15kernel_jacf_badiiPdS_S_Pc,@"STO_CUDA_ENTRY STV_DEFAULT"
_Z15kernel_jacf_badiiPdS_S_Pc:
.text._Z15kernel_jacf_badiiPdS_S_Pc:
[----:B------:R-:W-:Y:S01]  /*0000*/  LDC R1, c[0x0][0x37c] ;  /* 0x0000df00ff017b82 */ /* 0x000fe20000000800 */
[----:B------:R-:W0:Y:S01]  /*0010*/  S2R R0, SR_TID.Y ;  /* 0x0000000000007919 */ /* 0x000e220000002200 */
[----:B------:R-:W1:Y:S01]  /*0020*/  LDCU UR4, c[0x0][0x360] ;  /* 0x00006c00ff0477ac */ /* 0x000e620008000800 */
[----:B------:R-:W0:Y:S01]  /*0030*/  S2R R5, SR_CTAID.Y ;  /* 0x0000000000057919 */ /* 0x000e220000002600 */
[----:B------:R-:W0:Y:S01]  /*0040*/  LDCU UR5, c[0x0][0x364] ;  /* 0x00006c80ff0577ac */ /* 0x000e220008000800 */
[----:B------:R-:W1:Y:S01]  /*0050*/  S2R R28, SR_TID.X ;  /* 0x00000000001c7919 */ /* 0x000e620000002100 */
[----:B------:R-:W2:Y:S01]  /*0060*/  LDCU.64 UR6, c[0x0][0x380] ;  /* 0x00007000ff0677ac */ /* 0x000ea20008000a00 */
[----:B------:R-:W1:Y:S01]  /*0070*/  S2R R3, SR_CTAID.X ;  /* 0x0000000000037919 */ /* 0x000e620000002500 */
[----:B0-----:R-:W-:-:S05]  /*0080*/  IMAD R0, R5, UR5, R0 ;  /* 0x0000000505007c24 */ /* 0x001fca000f8e0200 */
[----:B--2---:R-:W-:Y:S01]  /*0090*/  ISETP.GE.U32.AND P0, PT, R0, UR7, PT ;  /* 0x0000000700007c0c */ /* 0x004fe2000bf06070 */
[----:B-1----:R-:W-:-:S05]  /*00a0*/  IMAD R28, R3, UR4, R28 ;  /* 0x00000004031c7c24 */ /* 0x002fca000f8e021c */
[----:B------:R-:W-:-:S13]  /*00b0*/  ISETP.GE.U32.OR P0, PT, R28, UR6, P0 ;  /* 0x000000061c007c0c */ /* 0x000fda0008706470 */
[----:B------:R-:W-:Y:S05]  /*00c0*/  @P0 EXIT ;  /* 0x000000000000094d */ /* 0x000fea0003800000 */
[----:B------:R-:W0:Y:S01]  /*00d0*/  LDCU.64 UR8, c[0x0][0x3a0] ;  /* 0x00007400ff0877ac */ /* 0x000e220008000a00 */
[----:B------:R-:W1:Y:S01]  /*00e0*/  LDCU.64 UR4, c[0x0][0x358] ;  /* 0x00006b00ff0477ac */ /* 0x000e620008000a00 */
[----:B0-----:R-:W-:-:S05]  /*00f0*/  LEA R2, P0, R28, UR8, 0x1 ;  /* 0x000000081c027c11 */ /* 0x001fca000f8008ff */
[----:B------:R-:W-:-:S05]  /*0100*/  IMAD.X R3, RZ, RZ, UR9, P0 ;  /* 0x00000009ff037e24 */ /* 0x000fca00080e06ff */
[----:B-1----:R-:W2:Y:S04]  /*0110*/  LDG.E.U8 R4, desc[UR4][R2.64] ;  /* 0x0000000402047981 */ /* 0x002ea8000c1e1100 */
[----:B------:R-:W3:Y:S01]  /*0120*/  LDG.E.U8 R5, desc[UR4][R2.64+0x1] ;  /* 0x0000010402057981 */ /* 0x000ee2000c1e1100 */
[----:B------:R-:W-:Y:S02]  /*0130*/  SHF.R.U32.HI R6, RZ, 0x3, R0 ;  /* 0x00000003ff067819 */ /* 0x000fe40000011600 */
[----:B--2---:R-:W-:Y:S02]  /*0140*/  PRMT R8, R4, 0x8880, RZ ;  /* 0x0000888004087816 */ /* 0x004fe400000000ff */
[----:B---3--:R-:W-:-:S03]  /*0150*/  LOP3.LUT R7, R5, R4, RZ, 0xfc, !PT ;  /* 0x0000000405077212 */ /* 0x008fc600078efcff */
[----:B------:R-:W-:Y:S01]  /*0160*/  IMAD.MOV.U32 R4, RZ, RZ, R8 ;  /* 0x000000ffff047224 */ /* 0x000fe200078e0008 */
[----:B------:R-:W-:Y:S02]  /*0170*/  PRMT R5, R5, 0x8880, RZ ;  /* 0x0000888005057816 */ /* 0x000fe400000000ff */
[----:B------:R-:W-:Y:S02]  /*0180*/  PRMT R7, R7, 0x8880, RZ ;  /* 0x0000888007077816 */ /* 0x000fe400000000ff */
[----:B------:R-:W-:-:S04]  /*0190*/  ISETP.NE.AND P1, PT, R6, R4, PT ;  /* 0x000000040600720c */ /* 0x000fc80003f25270 */
[----:B------:R-:W-:-:S04]  /*01a0*/  ISETP.NE.AND P0, PT, R6, R5, P1 ;  /* 0x000000050600720c */ /* 0x000fc80000f05270 */
[----:B------:R-:W-:-:S13]  /*01b0*/  ISETP.LT.OR P0, PT, R7, RZ, P0 ;  /* 0x000000ff0700720c */ /* 0x000fda0000701670 */
[----:B------:R-:W-:Y:S05]  /*01c0*/  @P0 EXIT ;  /* 0x000000000000094d */ /* 0x000fea0003800000 */
[----:B------:R-:W-:Y:S01]  /*01d0*/  SHF.R.U32.HI R14, RZ, 0x1, R0 ;  /* 0x00000001ff0e7819 */ /* 0x000fe20000011600 */
[----:B------:R-:W-:Y:S03]  /*01e0*/  BSSY.RECONVERGENT B0, `(.L_x_0) ;  /* 0x00000ec000007945 */ /* 0x000fe60003800200 */
[----:B------:R-:W-:Y:S01]  /*01f0*/  LOP3.LUT R14, R14, 0x1, RZ, 0xc0, !PT ;  /* 0x000000010e0e7812 */ /* 0x000fe200078ec0ff */
[----:B------:R-:W-:Y:S06]  /*0200*/  @P1 BRA `(.L_x_1) ;  /* 0x0000000400d41947 */ /* 0x000fec0003800000 */
[----:B------:R-:W0:Y:S01]  /*0210*/  LDC.64 R20, c[0x0][0x398] ;  /* 0x0000e600ff147b82 */ /* 0x000e220000000a00 */
[----:B------:R-:W-:-:S04]  /*0220*/  IMAD.SHL.U32 R5, R5, 0x8, RZ ;  /* 0x0000000805057824 */ /* 0x000fc800078e00ff */
[----:B0-----:R-:W-:-:S05]  /*0230*/  IMAD.WIDE R20, R5, 0x8, R20 ;  /* 0x0000000805147825 */ /* 0x001fca00078e0214 */
[----:B------:R0:W5:Y:S04]  /*0240*/  LDG.E.64 R16, desc[UR4][R20.64] ;  /* 0x0000000414107981 */ /* 0x000168000c1e1b00 */
[----:B------:R0:W5:Y:S04]  /*0250*/  LDG.E.64 R18, desc[UR4][R20.64+0x8] ;  /* 0x0000080414127981 */ /* 0x000168000c1e1b00 */
[----:B------:R0:W5:Y:S04]  /*0260*/  LDG.E.64 R4, desc[UR4][R20.64+0x10] ;  /* 0x0000100414047981 */ /* 0x000168000c1e1b00 */
[----:B------:R0:W5:Y:S04]  /*0270*/  LDG.E.64 R8, desc[UR4][R20.64+0x18] ;  /* 0x0000180414087981 */ /* 0x000168000c1e1b00 */
[----:B------:R0:W5:Y:S04]  /*0280*/  LDG.E.64 R12, desc[UR4][R20.64+0x20] ;  /* 0x00002004140c7981 */ /* 0x000168000c1e1b00 */
[----:B------:R0:W5:Y:S04]  /*0290*/  LDG.E.64 R2, desc[UR4][R20.64+0x28] ;  /* 0x0000280414027981 */ /* 0x000168000c1e1b00 */
[----:B------:R0:W5:Y:S04]  /*02a0*/  LDG.E.64 R10, desc[UR4][R20.64+0x30] ;  /* 0x00003004140a7981 */ /* 0x000168000c1e1b00 */
[----:B------:R0:W5:Y:S01]  /*02b0*/  LDG.E.64 R6, desc[UR4][R20.64+0x38] ;  /* 0x0000380414067981 */ /* 0x000162000c1e1b00 */
[----:B------:R-:W-:Y:S01]  /*02c0*/  ISETP.NE.AND P0, PT, R14, RZ, PT ;  /* 0x000000ff0e00720c */ /* 0x000fe20003f05270 */
[----:B------:R-:W-:-:S12]  /*02d0*/  BSSY.RECONVERGENT B1, `(.L_x_2) ;  /* 0x0000035000017945 */ /* 0x000fd80003800200 */
[----:B0-----:R-:W-:Y:S05]  /*02e0*/  @P0 BRA `(.L_x_3) ;  /* 0x0000000000680947 */ /* 0x001fea0003800000 */
[----:B------:R-:W0:Y:S01]  /*02f0*/  LDC.64 R32, c[0x0][0x390] ;  /* 0x0000e400ff207b82 */ /* 0x000e220000000a00 */
[----:B------:R-:W-:-:S04]  /*0300*/  IMAD.SHL.U32 R15, R28, 0x8, RZ ;  /* 0x000000081c0f7824 */ /* 0x000fc800078e00ff */
[----:B0-----:R-:W-:-:S05]  /*0310*/  IMAD.WIDE.U32 R32, R15, 0x8, R32 ;  /* 0x000000080f207825 */ /* 0x001fca00078e0020 */
[----:B------:R-:W2:Y:S04]  /*0320*/  LDG.E.64 R22, desc[UR4][R32.64+0x8] ;  /* 0x0000080420167981 */ /* 0x000ea8000c1e1b00 */
[----:B------:R-:W3:Y:S04]  /*0330*/  LDG.E.64 R26, desc[UR4][R32.64] ;  /* 0x00000004201a7981 */ /* 0x000ee8000c1e1b00 */
[----:B------:R-:W4:Y:S04]  /*0340*/  LDG.E.64 R20, desc[UR4][R32.64+0x18] ;  /* 0x0000180420147981 */ /* 0x000f28000c1e1b00 */
[----:B------:R-:W4:Y:S01]  /*0350*/  LDG.E.64 R14, desc[UR4][R32.64+0x10] ;  /* 0x00001004200e7981 */ /* 0x000f22000c1e1b00 */
[----:B--2--5:R-:W-:-:S02]  /*0360*/  DMUL R30, R18, R22 ;  /* 0x00000016121e7228 */ /* 0x024fc40000000000 */
[----:B---3--:R-:W-:-:S06]  /*0370*/  DMUL R24, R18, R26 ;  /* 0x0000001a12187228 */ /* 0x008fcc0000000000 */
[C---:B------:R-:W-:Y:S02]  /*0380*/  DFMA R18, R16.reuse, R26, R30 ;  /* 0x0000001a1012722b */ /* 0x040fe4000000001e */
[-C--:B------:R-:W-:Y:S02]  /*0390*/  DFMA R24, R16, R22.reuse, -R24 ;  /* 0x000000161018722b */ /* 0x080fe40000000818 */
[C---:B------:R-:W-:Y:S02]  /*03a0*/  DMUL R16, R2.reuse, R22 ;  /* 0x0000001602107228 */ /* 0x040fe40000000000 */
[----:B------:R-:W-:-:S06]  /*03b0*/  DMUL R2, R2, R26 ;  /* 0x0000001a02027228 */ /* 0x000fcc0000000000 */
[C---:B------:R-:W-:Y:S02]  /*03c0*/  DFMA R16, R12.reuse, R26, R16 ;  /* 0x0000001a0c10722b */ /* 0x040fe40000000010 */
[----:B------:R-:W-:Y:S02]  /*03d0*/  DFMA R12, R12, R22, -R2 ;  /* 0x000000160c0c722b */ /* 0x000fe40000000802 */
[C---:B----4-:R-:W-:Y:S02]  /*03e0*/  DMUL R2, R8.reuse, R20 ;  /* 0x0000001408027228 */ /* 0x050fe40000000000 */
[----:B------:R-:W-:-:S06]  /*03f0*/  DMUL R8, R8, R14 ;  /* 0x0000000e08087228 */ /* 0x000fcc0000000000 */
[C---:B------:R-:W-:Y:S02]  /*0400*/  DFMA R2, R4.reuse, R14, R2 ;  /* 0x0000000e0402722b */ /* 0x040fe40000000002 */
[-C--:B------:R-:W-:Y:S02]  /*0410*/  DFMA R4, R4, R20.reuse, -R8 ;  /* 0x000000140404722b */ /* 0x080fe40000000808 */
[C---:B------:R-:W-:Y:S02]  /*0420*/  DMUL R8, R6.reuse, R20 ;  /* 0x0000001406087228 */ /* 0x040fe40000000000 */
[----:B------:R-:W-:Y:S02]  /*0430*/  DMUL R6, R6, R14 ;  /* 0x0000000e06067228 */ /* 0x000fe40000000000 */
[----:B------:R-:W-:Y:S02]  /*0440*/  DADD R2, R18, R2 ;  /* 0x0000000012027229 */ /* 0x000fe40000000002 */
[----:B------:R-:W-:-:S02]  /*0450*/  DADD R4, R24, R4 ;  /* 0x0000000018047229 */ /* 0x000fc40000000004 */
[C---:B------:R-:W-:Y:S02]  /*0460*/  DFMA R14, R10.reuse, R14, R8 ;  /* 0x0000000e0a0e722b */ /* 0x040fe40000000008 */
[----:B------:R-:W-:Y:S01]  /*0470*/  DFMA R10, R10, R20, -R6 ;  /* 0x000000140a0a722b */ /* 0x000fe20000000806 */
[----:B------:R-:W-:Y:S10]  /*0480*/  BRA `(.L_x_4) ;  /* 0x0000000000647947 */ /* 0x000ff40003800000 */
.L_x_3:
[----:B------:R-:W0:Y:S01]  /*0490*/  LDC.64 R14, c[0x0][0x390] ;  /* 0x0000e400ff0e7b82 */ /* 0x000e220000000a00 */
[----:B------:R-:W-:-:S05]  /*04a0*/  SHF.L.U32 R31, R28, 0x3, RZ ;  /* 0x000000031c1f7819 */ /* 0x000fca00000006ff */
        /* <DEDUP_REMOVED lines=14> */
[----:B------:R-:W-:Y:S02]  /*0590*/  DMUL R8, R8, R22 ;  /* 0x0000001608087228 */ /* 0x000fe40000000000 */
[C---:B------:R-:W-:Y:S02]  /*05a0*/  DMUL R14, R6.reuse, R20 ;  /* 0x00000014060e7228 */ /* 0x040fe40000000000 */
[----:B------:R-:W-:-:S02]  /*05b0*/  DMUL R6, R6, R22 ;  /* 0x0000001606067228 */ /* 0x000fc40000000000 */
[C---:B------:R-:W-:Y:S02]  /*05c0*/  DFMA R2, R4.reuse, R22, R2 ;  /* 0x000000160402722b */ /* 0x040fe40000000002 */
[----:B------:R-:W-:Y:S02]  /*05d0*/  DFMA R4, R4, R20, -R8 ;  /* 0x000000140404722b */ /* 0x000fe40000000808 */
[C---:B------:R-:W-:Y:S02]  /*05e0*/  DFMA R14, R10.reuse, R22, R14 ;  /* 0x000000160a0e722b */ /* 0x040fe4000000000e */
[----:B------:R-:W-:Y:S02]  /*05f0*/  DFMA R10, R10, R20, -R6 ;  /* 0x000000140a0a722b */ /* 0x000fe40000000806 */
[----:B------:R-:W-:Y:S02]  /*0600*/  DADD R2, R24, R2 ;  /* 0x0000000018027229 */ /* 0x000fe40000000002 */
[----:B------:R-:W-:-:S11]  /*0610*/  DADD R4, R18, R4 ;  /* 0x0000000012047229 */ /* 0x000fd60000000004 */
.L_x_4:
[----:B------:R-:W-:Y:S05]  /*0620*/  BSYNC.RECONVERGENT B1 ;  /* 0x0000000000017941 */ /* 0x000fea0003800200 */
.L_x_2:
[----:B------:R-:W-:Y:S01]  /*0630*/  LOP3.LUT R6, R0, 0x7, RZ, 0xc0, !PT ;  /* 0x0000000700067812 */ /* 0x000fe200078ec0ff */
[----:B------:R-:W-:Y:S02]  /*0640*/  DADD R14, R14, R16 ;  /* 0x000000000e0e7229 */ /* 0x000fe40000000010 */
[----:B------:R-:W-:Y:S01]  /*0650*/  DADD R16, R10, R12 ;  /* 0x000000000a107229 */ /* 0x000fe2000000000c */
[----:B------:R-:W-:-:S13]  /*0660*/  ISETP.GT.U32.AND P0, PT, R6, 0x6, PT ;  /* 0x000000060600780c */ /* 0x000fda0003f04070 */
[----:B------:R-:W-:Y:S05]  /*0670*/  @P0 BRA `(.L_x_5) ;  /* 0x0000000000580947 */ /* 0x000fea0003800000 */
[----:B------:R-:W-:Y:S01]  /*0680*/  IMAD.MOV.U32 R7, RZ, RZ, 0x1 ;  /* 0x00000001ff077424 */ /* 0x000fe200078e00ff */
[----:B------:R-:W-:Y:S02]  /*0690*/  CS2R R8, SRZ ;  /* 0x0000000000087805 */ /* 0x000fe4000001ff00 */
[----:B------:R-:W-:Y:S02]  /*06a0*/  CS2R R10, SRZ ;  /* 0x00000000000a7805 */ /* 0x000fe4000001ff00 */
[----:B------:R-:W-:Y:S02]  /*06b0*/  CS2R R12, SRZ ;  /* 0x00000000000c7805 */ /* 0x000fe4000001ff00 */
[----:B------:R-:W-:Y:S02]  /*06c0*/  SHF.L.U32 R18, R7, R6, RZ ;  /* 0x0000000607127219 */ /* 0x000fe400000006ff */
[----:B------:R-:W-:Y:S02]  /*06d0*/  CS2R R6, SRZ ;  /* 0x0000000000067805 */ /* 0x000fe4000001ff00 */
[----:B------:R-:W-:-:S13]  /*06e0*/  LOP3.LUT P0, RZ, R18, 0x5, RZ, 0xc0, !PT ;  /* 0x0000000512ff7812 */ /* 0x000fda000780c0ff */
[----:B------:R-:W-:Y:S05]  /*06f0*/  @P0 BRA `(.L_x_6) ;  /* 0x0000000800680947 */ /* 0x000fea0003800000 */
[----:B------:R-:W-:-:S13]  /*0700*/  LOP3.LUT P0, RZ, R18, 0xa, RZ, 0xc0, !PT ;  /* 0x0000000a12ff7812 */ /* 0x000fda000780c0ff */
[----:B------:R-:W-:Y:S02]  /*0710*/  @P0 DADD R20, -RZ, -R16 ;  /* 0x00000000ff140229 */ /* 0x000fe40000000910 */
[----:B------:R-:W-:Y:S01]  /*0720*/  @P0 DADD R22, -RZ, -R4 ;  /* 0x00000000ff160229 */ /* 0x000fe20000000904 */
[----:B------:R-:W-:Y:S01]  /*0730*/  @P0 IMAD.MOV.U32 R16, RZ, RZ, R14 ;  /* 0x000000ffff100224 */ /* 0x000fe200078e000e */
[----:B------:R-:W-:Y:S01]  /*0740*/  @P0 MOV R5, R3 ;  /* 0x0000000300050202 */ /* 0x000fe20000000f00 */
[----:B------:R-:W-:Y:S02]  /*0750*/  @P0 IMAD.MOV.U32 R17, RZ, RZ, R15 ;  /* 0x000000ffff110224 */ /* 0x000fe400078e000f */
[----:B------:R-:W-:-:S03]  /*0760*/  @P0 IMAD.MOV.U32 R4, RZ, RZ, R2 ;  /* 0x000000ffff040224 */ /* 0x000fc600078e0002 */
[----:B------:R-:W-:Y:S02]  /*0770*/  @P0 IMAD.MOV.U32 R14, RZ, RZ, R20 ;  /* 0x000000ffff0e0224 */ /* 0x000fe400078e0014 */
[----:B------:R-:W-:Y:S02]  /*0780*/  @P0 IMAD.MOV.U32 R15, RZ, RZ, R21 ;  /* 0x000000ffff0f0224 */ /* 0x000fe400078e0015 */
[----:B------:R-:W-:Y:S02]  /*0790*/  @P0 IMAD.MOV.U32 R2, RZ, RZ, R22 ;  /* 0x000000ffff020224 */ /* 0x000fe400078e0016 */
[----:B------:R-:W-:Y:S01]  /*07a0*/  @P0 IMAD.MOV.U32 R3, RZ, RZ, R23 ;  /* 0x000000ffff030224 */ /* 0x000fe200078e0017 */
[----:B------:R-:W-:Y:S06]  /*07b0*/  @P0 BRA `(.L_x_6) ;  /* 0x0000000800380947 */ /* 0x000fec0003800000 */
[----:B------:R-:W-:-:S13]  /*07c0*/  LOP3.LUT P0, RZ, R18, 0x50, RZ, 0xc0, !PT ;  /* 0x0000005012ff7812 */ /* 0x000fda000780c0ff */
[----:B------:R-:W-:Y:S05]  /*07d0*/  @P0 BRA `(.L_x_7) ;  /* 0x00000000002c0947 */ /* 0x000fea0003800000 */
.L_x_5:
[----:B------:R-:W-:Y:S01]  /*07e0*/  DADD R6, -RZ, -R4 ;  /* 0x00000000ff067229 */ /* 0x000fe20000000904 */
[----:B------:R-:W-:Y:S01]  /*07f0*/  MOV R8, R14 ;  /* 0x0000000e00087202 */ /* 0x000fe20000000f00 */
[----:B------:R-:W-:Y:S01]  /*0800*/  DADD R10, -RZ, -R16 ;  /* 0x00000000ff0a7229 */ /* 0x000fe20000000910 */
[----:B------:R-:W-:Y:S01]  /*0810*/  IMAD.MOV.U32 R9, RZ, RZ, R15 ;  /* 0x000000ffff097224 */ /* 0x000fe200078e000f */
[----:B------:R-:W-:Y:S01]  /*0820*/  CS2R R16, SRZ ;  /* 0x0000000000107805 */ /* 0x000fe2000001ff00 */
[----:B------:R-:W-:Y:S01]  /*0830*/  IMAD.MOV.U32 R12, RZ, RZ, R2 ;  /* 0x000000ffff0c7224 */ /* 0x000fe200078e0002 */
[----:B------:R-:W-:Y:S01]  /*0840*/  CS2R R14, SRZ ;  /* 0x00000000000e7805 */ /* 0x000fe2000001ff00 */
[----:B------:R-:W-:Y:S01]  /*0850*/  IMAD.MOV.U32 R13, RZ, RZ, R3 ;  /* 0x000000ffff0d7224 */ /* 0x000fe200078e0003 */
[----:B------:R-:W-:Y:S02]  /*0860*/  CS2R R4, SRZ ;  /* 0x0000000000047805 */ /* 0x000fe4000001ff00 */
[----:B------:R-:W-:Y:S01]  /*0870*/  CS2R R2, SRZ ;  /* 0x0000000000027805 */ /* 0x000fe2000001ff00 */
[----:B------:R-:W-:Y:S06]  /*0880*/  BRA `(.L_x_6) ;  /* 0x0000000800047947 */ /* 0x000fec0003800000 */
.L_x_7:
[----:B------:R-:W-:Y:S01]  /*0890*/  IMAD.MOV.U32 R8, RZ, RZ, R16 ;  /* 0x000000ffff087224 */ /* 0x000fe200078e0010 */
[----:B------:R-:W-:Y:S01]  /*08a0*/  MOV R9, R17 ;  /* 0x0000001100097202 */ /* 0x000fe20000000f00 */
[----:B------:R-:W-:Y:S01]  /*08b0*/  IMAD.MOV.U32 R10, RZ, RZ, R14 ;  /* 0x000000ffff0a7224 */ /* 0x000fe200078e000e */
[----:B------:R-:W-:Y:S01]  /*08c0*/  MOV R13, R5 ;  /* 0x00000005000d7202 */ /* 0x000fe20000000f00 */
[----:B------:R-:W-:Y:S01]  /*08d0*/  IMAD.MOV.U32 R11, RZ, RZ, R15 ;  /* 0x000000ffff0b7224 */ /* 0x000fe200078e000f */
[----:B------:R-:W-:Y:S01]  /*08e0*/  CS2R R16, SRZ ;  /* 0x0000000000107805 */ /* 0x000fe2000001ff00 */
[----:B------:R-:W-:Y:S01]  /*08f0*/  IMAD.MOV.U32 R12, RZ, RZ, R4 ;  /* 0x000000ffff0c7224 */ /* 0x000fe200078e0004 */
[----:B------:R-:W-:Y:S01]  /*0900*/  CS2R R14, SRZ ;  /* 0x00000000000e7805 */ /* 0x000fe2000001ff00 */
[----:B------:R-:W-:Y:S01]  /*0910*/  IMAD.MOV.U32 R6, RZ, RZ, R2 ;  /* 0x000000ffff067224 */ /* 0x000fe200078e0002 */
[----:B------:R-:W-:Y:S01]  /*0920*/  CS2R R4, SRZ ;  /* 0x0000000000047805 */ /* 0x000fe2000001ff00 */
[----:B------:R-:W-:Y:S01]  /*0930*/  IMAD.MOV.U32 R7, RZ, RZ, R3 ;  /* 0x000000ffff077224 */ /* 0x000fe200078e0003 */
[----:B------:R-:W-:Y:S01]  /*0940*/  CS2R R2, SRZ ;  /* 0x0000000000027805 */ /* 0x000fe2000001ff00 */
[----:B------:R-:W-:Y:S06]  /*0950*/  BRA `(.L_x_6) ;  /* 0x0000000400d07947 */ /* 0x000fec0003800000 */
.L_x_1:
        /* <DEDUP_REMOVED lines=15> */
[----:B------:R-:W-:-:S05]  /*0a50*/  SHF.L.U32 R31, R28, 0x3, RZ ;  /* 0x000000031c1f7819 */ /* 0x000fca00000006ff */
[----:B0-----:R-:W-:-:S05]  /*0a60*/  IMAD.WIDE.U32 R30, R31, 0x8, R14 ;  /* 0x000000081f1e7825 */ /* 0x001fca00078e000e */
[----:B------:R-:W2:Y:S04]  /*0a70*/  LDG.E.64 R22, desc[UR4][R30.64+0x8] ;  /* 0x000008041e167981 */ /* 0x000ea8000c1e1b00 */
[----:B------:R-:W3:Y:S04]  /*0a80*/  LDG.E.64 R18, desc[UR4][R30.64] ;  /* 0x000000041e127981 */ /* 0x000ee8000c1e1b00 */
[----:B------:R-:W4:Y:S04]  /*0a90*/  LDG.E.64 R14, desc[UR4][R30.64+0x28] ;  /* 0x000028041e0e7981 */ /* 0x000f28000c1e1b00 */
[----:B------:R-:W4:Y:S01]  /*0aa0*/  LDG.E.64 R16, desc[UR4][R30.64+0x20] ;  /* 0x000020041e107981 */ /* 0x000f22000c1e1b00 */
[----:B--2--5:R-:W-:-:S08]  /*0ab0*/  DMUL R20, R22, R24 ;  /* 0x0000001816147228 */ /* 0x024fd00000000000 */
[-C--:B---3--:R-:W-:Y:S02]  /*0ac0*/  DFMA R20, R18, R26.reuse, -R20 ;  /* 0x0000001a1214722b */ /* 0x088fe40000000814 */
[----:B------:R-:W-:-:S08]  /*0ad0*/  DMUL R26, R22, R26 ;  /* 0x0000001a161a7228 */ /* 0x000fd00000000000 */
[----:B------:R-:W-:Y:S02]  /*0ae0*/  DFMA R24, R18, R24, R26 ;  /* 0x000000181218722b */ /* 0x000fe4000000001a */
[C---:B------:R-:W-:Y:S02]  /*0af0*/  DMUL R26, R22.reuse, R8 ;  /* 0x00000008161a7228 */ /* 0x040fe40000000000 */
[----:B------:R-:W-:-:S06]  /*0b00*/  DMUL R22, R22, R6 ;  /* 0x0000000616167228 */ /* 0x000fcc0000000000 */
[C---:B------:R-:W-:Y:S02]  /*0b10*/  DFMA R6, R18.reuse, R6, -R26 ;  /* 0x000000061206722b */ /* 0x040fe4000000081a */
[----:B------:R-:W-:Y:S02]  /*0b20*/  DFMA R8, R18, R8, R22 ;  /* 0x000000081208722b */ /* 0x000fe40000000016 */
[C---:B----4-:R-:W-:Y:S02]  /*0b30*/  DMUL R18, R14.reuse, R2 ;  /* 0x000000020e127228 */ /* 0x050fe40000000000 */
[----:B------:R-:W-:-:S06]  /*0b40*/  DMUL R22, R14, R4 ;  /* 0x000000040e167228 */ /* 0x000fcc0000000000 */
[----:B------:R-:W-:Y:S02]  /*0b50*/  DFMA R4, R16, R4, R18 ;  /* 0x000000041004722b */ /* 0x000fe40000000012 */
[----:B------:R-:W-:Y:S02]  /*0b60*/  DMUL R18, R14, R12 ;  /* 0x0000000c0e127228 */ /* 0x000fe40000000000 */
[----:B------:R-:W-:Y:S02]  /*0b70*/  DFMA R2, R16, R2, -R22 ;  /* 0x000000021002722b */ /* 0x000fe40000000816 */
[-C--:B------:R-:W-:Y:S02]  /*0b80*/  DMUL R14, R14, R10.reuse ;  /* 0x0000000a0e0e7228 */ /* 0x080fe40000000000 */
[----:B------:R-:W-:Y:S02]  /*0b90*/  DADD R24, R24, R4 ;  /* 0x0000000018187229 */ /* 0x000fe40000000004 */
[----:B------:R-:W-:-:S02]  /*0ba0*/  DFMA R10, R16, R10, -R18 ;  /* 0x0000000a100a722b */ /* 0x000fc40000000812 */
[----:B------:R-:W-:Y:S02]  /*0bb0*/  DADD R2, R20, R2 ;  /* 0x0000000014027229 */ /* 0x000fe40000000002 */
[----:B------:R-:W-:Y:S01]  /*0bc0*/  DFMA R12, R16, R12, R14 ;  /* 0x0000000c100c722b */ /* 0x000fe2000000000e */
[----:B------:R-:W-:Y:S10]  /*0bd0*/  BRA `(.L_x_10) ;  /* 0x0000000000647947 */ /* 0x000ff40003800000 */
.L_x_9:
[----:B------:R-:W0:Y:S01]  /*0be0*/  LDC.64 R14, c[0x0][0x390] ;  /* 0x0000e400ff0e7b82 */ /* 0x000e220000000a00 */
[----:B------:R-:W-:-:S04]  /*0bf0*/  IMAD.SHL.U32 R31, R28, 0x8, RZ ;  /* 0x000000081c1f7824 */ /* 0x000fc800078e00ff */
        /* <DEDUP_REMOVED lines=22> */
[----:B------:R-:W-:-:S11]  /*0d60*/  DFMA R12, R20, R12, R18 ;  /* 0x0000000c140c722b */ /* 0x000fd60000000012 */
.L_x_10:
[----:B------:R-:W-:Y:S05]  /*0d70*/  BSYNC.RECONVERGENT B1 ;  /* 0x0000000000017941 */ /* 0x000fea0003800200 */
.L_x_8:
[----:B------:R-:W-:Y:S01]  /*0d80*/  LOP3.LUT R4, R0, 0x7, RZ, 0xc0, !PT ;  /* 0x0000000700047812 */ /* 0x000fe200078ec0ff */
[----:B------:R-:W-:Y:S02]  /*0d90*/  DADD R6, R10, R6 ;  /* 0x000000000a067229 */ /* 0x000fe40000000006 */
[----:B------:R-:W-:Y:S01]  /*0da0*/  DADD R18, R12, R8 ;  /* 0x000000000c127229 */ /* 0x000fe20000000008 */
[----:B------:R-:W-:-:S13]  /*0db0*/  ISETP.GT.U32.AND P0, PT, R4, 0x6, PT ;  /* 0x000000060400780c */ /* 0x000fda0003f04070 */
[----:B------:R-:W-:Y:S05]  /*0dc0*/  @P0 BRA `(.L_x_11) ;  /* 0x0000000000580947 */ /* 0x000fea0003800000 */
[----:B------:R-:W-:Y:S01]  /*0dd0*/  IMAD.MOV.U32 R5, RZ, RZ, 0x1 ;  /* 0x00000001ff057424 */ /* 0x000fe200078e00ff */
[----:B------:R-:W-:Y:S02]  /*0de0*/  CS2R R8, SRZ ;  /* 0x0000000000087805 */ /* 0x000fe4000001ff00 */
[----:B------:R-:W-:Y:S01]  /*0df0*/  CS2R R10, SRZ ;  /* 0x00000000000a7805 */ /* 0x000fe2000001ff00 */
[----:B------:R-:W-:Y:S01]  /*0e00*/  IMAD.MOV.U32 R12, RZ, RZ, R18 ;  /* 0x000000ffff0c7224 */ /* 0x000fe200078e0012 */
[----:B------:R-:W-:Y:S02]  /*0e10*/  MOV R13, R19 ;  /* 0x00000013000d7202 */ /* 0x000fe40000000f00 */
[----:B------:R-:W-:Y:S02]  /*0e20*/  CS2R R16, SRZ ;  /* 0x0000000000107805 */ /* 0x000fe4000001ff00 */
[----:B------:R-:W-:Y:S02]  /*0e30*/  SHF.L.U32 R20, R5, R4, RZ ;  /* 0x0000000405147219 */ /* 0x000fe400000006ff */
[----:B------:R-:W-:Y:S01]  /*0e40*/  CS2R R14, SRZ ;  /* 0x00000000000e7805 */ /* 0x000fe2000001ff00 */
[----:B------:R-:W-:Y:S01]  /*0e50*/  IMAD.MOV.U32 R4, RZ, RZ, R24 ;  /* 0x000000ffff047224 */ /* 0x000fe200078e0018 */
[----:B------:R-:W-:Y:S01]  /*0e60*/  LOP3.LUT P0, RZ, R20, 0x5, RZ, 0xc0, !PT ;  /* 0x0000000514ff7812 */ /* 0x000fe2000780c0ff */
[----:B------:R-:W-:-:S12]  /*0e70*/  IMAD.MOV.U32 R5, RZ, RZ, R25 ;  /* 0x000000ffff057224 */ /* 0x000fd800078e0019 */
[----:B------:R-:W-:Y:S05]  /*0e80*/  @P0 BRA `(.L_x_6) ;  /* 0x0000000000840947 */ /* 0x000fea0003800000 */
[----:B------:R-:W-:-:S13]  /*0e90*/  LOP3.LUT P0, RZ, R20, 0xa, RZ, 0xc0, !PT ;  /* 0x0000000a14ff7812 */ /* 0x000fda000780c0ff */
[----:B------:R-:W-:Y:S02]  /*0ea0*/  @P0 DADD R4, -RZ, -R2 ;  /* 0x00000000ff040229 */ /* 0x000fe40000000902 */
[----:B------:R-:W-:Y:S01]  /*0eb0*/  @P0 DADD R12, -RZ, -R6 ;  /* 0x00000000ff0c0229 */ /* 0x000fe20000000906 */
[----:B------:R-:W-:Y:S01]  /*0ec0*/  @P0 IMAD.MOV.U32 R2, RZ, RZ, R24 ;  /* 0x000000ffff020224 */ /* 0x000fe200078e0018 */
[----:B------:R-:W-:Y:S01]  /*0ed0*/  @P0 MOV R3, R25 ;  /* 0x0000001900030202 */ /* 0x000fe20000000f00 */
[----:B------:R-:W-:Y:S02]  /*0ee0*/  @P0 IMAD.MOV.U32 R6, RZ, RZ, R18 ;  /* 0x000000ffff060224 */ /* 0x000fe400078e0012 */
[----:B------:R-:W-:Y:S01]  /*0ef0*/  @P0 IMAD.MOV.U32 R7, RZ, RZ, R19 ;  /* 0x000000ffff070224 */ /* 0x000fe200078e0013 */
[----:B------:R-:W-:Y:S06]  /*0f00*/  @P0 BRA `(.L_x_6) ;  /* 0x0000000000640947 */ /* 0x000fec0003800000 */
[----:B------:R-:W-:-:S13]  /*0f10*/  LOP3.LUT P0, RZ, R20, 0x50, RZ, 0xc0, !PT ;  /* 0x0000005014ff7812 */ /* 0x000fda000780c0ff */
[----:B------:R-:W-:Y:S05]  /*0f20*/  @P0 BRA `(.L_x_12) ;  /* 0x00000000002c0947 */ /* 0x000fea0003800000 */
.L_x_11:
[----:B------:R-:W-:Y:S01]  /*0f30*/  DADD R16, -RZ, -R2 ;  /* 0x00000000ff107229 */ /* 0x000fe20000000902 */
[----:B------:R-:W-:Y:S01]  /*0f40*/  IMAD.MOV.U32 R10, RZ, RZ, R18 ;  /* 0x000000ffff0a7224 */ /* 0x000fe200078e0012 */
[----:B------:R-:W-:Y:S01]  /*0f50*/  DADD R8, -RZ, -R6 ;  /* 0x00000000ff087229 */ /* 0x000fe20000000906 */
[----:B------:R-:W-:Y:S01]  /*0f60*/  MOV R11, R19 ;  /* 0x00000013000b7202 */ /* 0x000fe20000000f00 */
[----:B------:R-:W-:Y:S01]  /*0f70*/  IMAD.MOV.U32 R14, RZ, RZ, R24 ;  /* 0x000000ffff0e7224 */ /* 0x000fe200078e0018 */
[----:B------:R-:W-:Y:S01]  /*0f80*/  CS2R R12, SRZ ;  /* 0x00000000000c7805 */ /* 0x000fe2000001ff00 */
[----:B------:R-:W-:Y:S01]  /*0f90*/  IMAD.MOV.U32 R15, RZ, RZ, R25 ;  /* 0x000000ffff0f7224 */ /* 0x000fe200078e0019 */
[----:B------:R-:W-:Y:S02]  /*0fa0*/  CS2R R4, SRZ ;  /* 0x0000000000047805 */ /* 0x000fe4000001ff00 */
[----:B------:R-:W-:Y:S02]  /*0fb0*/  CS2R R6, SRZ ;  /* 0x0000000000067805 */ /* 0x000fe4000001ff00 */
[----:B------:R-:W-:Y:S01]  /*0fc0*/  CS2R R2, SRZ ;  /* 0x0000000000027805 */ /* 0x000fe2000001ff00 */
[----:B------:R-:W-:Y:S06]  /*0fd0*/  BRA `(.L_x_6) ;  /* 0x0000000000307947 */ /* 0x000fec0003800000 */
.L_x_12:
        /* <DEDUP_REMOVED lines=11> */
[----:B------:R-:W-:-:S07]  /*1090*/  CS2R R2, SRZ ;  /* 0x0000000000027805 */ /* 0x000fce000001ff00 */
.L_x_6:
[----:B------:R-:W-:Y:S05]  /*10a0*/  BSYNC.RECONVERGENT B0 ;  /* 0x0000000000007941 */ /* 0x000fea0003800200 */
.L_x_0:
[----:B------:R-:W0:Y:S01]  /*10b0*/  LDC.64 R18, c[0x0][0x388] ;  /* 0x0000e200ff127b82 */ /* 0x000e220000000a00 */
[----:B------:R-:W-:-:S04]  /*10c0*/  IMAD R21, R28, UR7, RZ ;  /* 0x000000071c157c24 */ /* 0x000fc8000f8e02ff */
[----:B------:R-:W-:-:S05]  /*10d0*/  IMAD R21, R21, 0x8, R0 ;  /* 0x0000000815157824 */ /* 0x000fca00078e0200 */
[----:B------:R-:W-:-:S05]  /*10e0*/  IADD3 R29, PT, PT, R21, UR7, RZ ;  /* 0x00000007151d7c10 */ /* 0x000fca000fffe0ff */
[----:B------:R-:W-:-:S04]  /*10f0*/  VIADD R33, R29, UR7 ;  /* 0x000000071d217c36 */ /* 0x000fc80008000000 */
[----:B------:R-:W-:Y:S02]  /*1100*/  VIADD R25, R33, UR7 ;  /* 0x0000000721197c36 */ /* 0x000fe40008000000 */
[----:B0-----:R-:W-:-:S04]  /*1110*/  IMAD.WIDE.U32 R30, R21, 0x8, R18 ;  /* 0x00000008151e7825 */ /* 0x001fc800078e0012 */
[----:B------:R-:W-:Y:S01]  /*1120*/  VIADD R21, R25, UR7 ;  /* 0x0000000719157c36 */ /* 0x000fe20008000000 */
[----:B------:R0:W-:Y:S01]  /*1130*/  STG.E.64 desc[UR4][R30.64], R2 ;  /* 0x000000021e007986 */ /* 0x0001e2000c101b04 */
[----:B------:R-:W-:-:S03]  /*1140*/  IMAD.WIDE.U32 R28, R29, 0x8, R18 ;  /* 0x000000081d1c7825 */ /* 0x000fc600078e0012 */
[----:B------:R-:W-:Y:S01]  /*1150*/  IADD3 R27, PT, PT, R21, UR7, RZ ;  /* 0x00000007151b7c10 */ /* 0x000fe2000fffe0ff */
[--C-:B------:R-:W-:Y:S01]  /*1160*/  IMAD.WIDE.U32 R32, R33, 0x8, R18.reuse ;  /* 0x0000000821207825 */ /* 0x100fe200078e0012 */
[----:B------:R-:W-:Y:S03]  /*1170*/  STG.E.64 desc[UR4][R28.64], R4 ;  /* 0x000000041c007986 */ /* 0x000fe6000c101b04 */
[----:B------:R-:W-:Y:S01]  /*1180*/  VIADD R23, R27, UR7 ;  /* 0x000000071b177c36 */ /* 0x000fe20008000000 */
[----:B------:R-:W-:Y:S01]  /*1190*/  STG.E.64 desc[UR4][R32.64], R14 ;  /* 0x0000000e20007986 */ /* 0x000fe2000c101b04 */
[----:B------:R-:W-:-:S04]  /*11a0*/  IMAD.WIDE.U32 R24, R25, 0x8, R18 ;  /* 0x0000000819187825 */ /* 0x000fc800078e0012 */
[----:B------:R-:W-:Y:S01]  /*11b0*/  VIADD R35, R23, UR7 ;  /* 0x0000000717237c36 */ /* 0x000fe20008000000 */
[----:B------:R-:W-:Y:S01]  /*11c0*/  STG.E.64 desc[UR4][R24.64], R16 ;  /* 0x0000001018007986 */ /* 0x000fe2000c101b04 */
[----:B------:R-:W-:-:S04]  /*11d0*/  IMAD.WIDE.U32 R20, R21, 0x8, R18 ;  /* 0x0000000815147825 */ /* 0x000fc800078e0012 */
[--C-:B------:R-:W-:Y:S01]  /*11e0*/  IMAD.WIDE.U32 R26, R27, 0x8, R18.reuse ;  /* 0x000000081b1a7825 */ /* 0x100fe200078e0012 */
[----:B------:R-:W-:Y:S03]  /*11f0*/  STG.E.64 desc[UR4][R20.64], R6 ;  /* 0x0000000614007986 */ /* 0x000fe6000c101b04 */
[--C-:B0-----:R-:W-:Y:S01]  /*1200*/  IMAD.WIDE.U32 R2, R23, 0x8, R18.reuse ;  /* 0x0000000817027825 */ /* 0x101fe200078e0012 */
[----:B------:R-:W-:Y:S03]  /*1210*/  STG.E.64 desc[UR4][R26.64], R12 ;  /* 0x0000000c1a007986 */ /* 0x000fe6000c101b04 */
[----:B------:R-:W-:Y:S01]  /*1220*/  IMAD.WIDE.U32 R18, R35, 0x8, R18 ;  /* 0x0000000823127825 */ /* 0x000fe200078e0012 */
[----:B------:R-:W-:Y:S04]  /*1230*/  STG.E.64 desc[UR4][R2.64], R10 ;  /* 0x0000000a02007986 */ /* 0x000fe8000c101b04 */
[----:B------:R-:W-:Y:S01]  /*1240*/  STG.E.64 desc[UR4][R18.64], R8 ;  /* 0x0000000812007986 */ /* 0x000fe2000c101b04 */
[----:B------:R-:W-:Y:S05]  /*1250*/  EXIT ;  /* 0x000000000000794d */ /* 0x000fea0003800000 */
.L_x_13:
[----:B------:R-:W-:-:S00]  /*1260*/  BRA `(.L_x_13) ;  /* 0xfffffffc00fc7947 */ /* 0x000fc0000383ffff */
[----:B------:R-:W-:-:S00]  /*1270*/  NOP ;  /* 0x0000000000007918 */ /* 0x000fc00000000000 */
        /* <DEDUP_REMOVED lines=8> */
.L_x_56:


//--------------------- .text._Z11kernel_jacfiiPdS_S_Pci --------------------------
	.section	.text._Z11kernel_jacfiiPdS_S_Pci,"ax",@progbits
	.align	128
        .global         _Z11kernel_jacfiiPdS_S_Pci
        .type           _Z11kernel_jacfiiPdS_S_Pci,@function
        .size           _Z11kernel_jacfiiPdS_S_Pci,(.L_x_57 - _Z11kernel_jacfiiPdS_S_Pci)
        .other          _Z11kernel_jacfiiPdS_S_Pci,@"STO_CUDA_ENTRY STV_DEFAULT"
_Z11kernel_jacfiiPdS_S_Pci:
.text._Z11kernel_jacfiiPdS_S_Pci:
[----:B------:R-:W0:Y:S01]  /*0000*/  LDC R1, c[0x0][0x37c] ;  /* 0x0000df00ff017b82 */ /* 0x000e220000000800 */
[----:B------:R-:W1:Y:S01]  /*0010*/  S2R R53, SR_TID.Y ;  /* 0x0000000000357919 */ /* 0x000e620000002200 */
[----:B------:R-:W2:Y:S01]  /*0020*/  LDCU UR4, c[0x0][0x360] ;  /* 0x00006c00ff0477ac */ /* 0x000ea20008000800 */
[----:B0-----:R-:W-:Y:S01]  /*0030*/  IADD3 R1, PT, PT, R1, -0x40, RZ ;  /* 0xffffffc001017810 */ /* 0x001fe20007ffe0ff */
[----:B------:R-:W1:Y:S01]  /*0040*/  S2R R2, SR_CTAID.Y ;  /* 0x0000000000027919 */ /* 0x000e620000002600 */
[----:B------:R-:W1:Y:S01]  /*0050*/  LDCU UR5, c[0x0][0x364] ;  /* 0x00006c80ff0577ac */ /* 0x000e620008000800 */
[----:B------:R-:W2:Y:S01]  /*0060*/  S2R R0, SR_TID.X ;  /* 0x0000000000007919 */ /* 0x000ea20000002100 */
[----:B------:R-:W0:Y:S01]  /*0070*/  LDCU.64 UR6, c[0x0][0x380] ;  /* 0x00007000ff0677ac */ /* 0x000e220008000a00 */
[----:B------:R-:W2:Y:S01]  /*0080*/  S2R R3, SR_CTAID.X ;  /* 0x0000000000037919 */ /* 0x000ea20000002500 */
[----:B-1----:R-:W-:-:S05]  /*0090*/  IMAD R53, R2, UR5, R53 ;  /* 0x0000000502357c24 */ /* 0x002fca000f8e0235 */
[----:B0-----:R-:W-:Y:S01]  /*00a0*/  ISETP.GE.U32.AND P0, PT, R53, UR7, PT ;  /* 0x0000000735007c0c */ /* 0x001fe2000bf06070 */
[----:B--2---:R-:W-:-:S05]  /*00b0*/  IMAD R0, R3, UR4, R0 ;  /* 0x0000000403007c24 */ /* 0x004fca000f8e0200 */
[----:B------:R-:W-:-:S13]  /*00c0*/  ISETP.GE.U32.OR P0, PT, R0, UR6, P0 ;  /* 0x0000000600007c0c */ /* 0x000fda0008706470 */
[----:B------:R-:W-:Y:S05]  /*00d0*/  @P0 EXIT ;  /* 0x000000000000094d */ /* 0x000fea0003800000 */
[----:B------:R-:W0:Y:S01]  /*00e0*/  LDCU.64 UR8, c[0x0][0x3a0] ;  /* 0x00007400ff0877ac */ /* 0x000e220008000a00 */
[----:B------:R-:W1:Y:S01]  /*00f0*/  LDCU.64 UR4, c[0x0][0x358] ;  /* 0x00006b00ff0477ac */ /* 0x000e620008000a00 */
[----:B0-----:R-:W-:-:S04]  /*0100*/  LEA R2, P0, R0, UR8, 0x1 ;  /* 0x0000000800027c11 */ /* 0x001fc8000f8008ff */
[----:B------:R-:W-:-:S05]  /*0110*/  IADD3.X R3, PT, PT, RZ, UR9, RZ, P0, !PT ;  /* 0x00000009ff037c10 */ /* 0x000fca00087fe4ff */
        /* <DEDUP_REMOVED lines=12> */
[----:B------:R-:W0:Y:S01]  /*01e0*/  LDC.64 R2, c[0x0][0x390] ;  /* 0x0000e400ff027b82 */ /* 0x000e220000000a00 */
[----:B------:R-:W-:-:S05]  /*01f0*/  SHF.L.U32 R0, R0, 0x3, RZ ;  /* 0x0000000300007819 */ /* 0x000fca00000006ff */
[----:B0-----:R-:W-:-:S05]  /*0200*/  IMAD.WIDE.U32 R2, R0, 0x8, R2 ;  /* 0x0000000800027825 */ /* 0x001fca00078e0002 */
        /* <DEDUP_REMOVED lines=8> */
[----:B------:R-:W-:Y:S01]  /*0290*/  BSSY.RECONVERGENT B0, `(.L_x_14) ;  /* 0x0000034000007945 */ /* 0x000fe20003800200 */
[----:B------:R-:W-:-:S03]  /*02a0*/  LOP3.LUT R8, R53, 0x7, RZ, 0xc0, !PT ;  /* 0x0000000735087812 */ /* 0x000fc600078ec0ff */
[----:B------:R-:W-:Y:S05]  /*02b0*/  @P1 BRA `(.L_x_15) ;  /* 0x0000000000601947 */ /* 0x000fea0003800000 */
[----:B0-----:R-:W0:Y:S01]  /*02c0*/  LDC.64 R2, c[0x0][0x398] ;  /* 0x0000e600ff027b82 */ /* 0x001e220000000a00 */
[----:B------:R-:W-:Y:S01]  /*02d0*/  SHF.L.U32 R5, R5, 0x3, RZ ;  /* 0x0000000305057819 */ /* 0x000fe200000006ff */
[----:B------:R-:W-:Y:S02]  /*02e0*/  HFMA2 R31, -RZ, RZ, 1.984375, 0 ;  /* 0x3ff00000ff1f7431 */ /* 0x000fe400000001ff */
[----:B------:R-:W-:Y:S01]  /*02f0*/  IMAD R33, R8, 0x8, R1 ;  /* 0x0000000808217824 */ /* 0x000fe200078e0201 */
[----:B------:R-:W-:Y:S01]  /*0300*/  STL.128 [R1], RZ ;  /* 0x000000ff01007387 */ /* 0x000fe20000100c00 */
[----:B------:R-:W-:-:S03]  /*0310*/  IMAD.MOV.U32 R30, RZ, RZ, 0x0 ;  /* 0x00000000ff1e7424 */ /* 0x000fc600078e00ff */
[----:B------:R-:W-:Y:S04]  /*0320*/  STL.128 [R1+0x10], RZ ;  /* 0x000010ff01007387 */ /* 0x000fe80000100c00 */
[----:B------:R-:W-:Y:S04]  /*0330*/  STL.128 [R1+0x20], RZ ;  /* 0x000020ff01007387 */ /* 0x000fe80000100c00 */
[----:B------:R-:W-:Y:S04]  /*0340*/  STL.128 [R1+0x30], RZ ;  /* 0x000030ff01007387 */ /* 0x000fe80000100c00 */
[----:B------:R1:W-:Y:S01]  /*0350*/  STL.64 [R33], R30 ;  /* 0x0000001e21007387 */ /* 0x0003e20000100a00 */
[----:B0-----:R-:W-:-:S03]  /*0360*/  IMAD.WIDE R2, R5, 0x8, R2 ;  /* 0x0000000805027825 */ /* 0x001fc600078e0202 */
[----:B------:R0:W5:Y:S04]  /*0370*/  LDL.128 R8, [R1+0x10] ;  /* 0x0000100001087983 */ /* 0x0001680000100c00 */
[----:B------:R0:W5:Y:S04]  /*0380*/  LDL.128 R4, [R1] ;  /* 0x0000000001047983 */ /* 0x0001680000100c00 */
[----:B------:R0:W5:Y:S04]  /*0390*/  LDL.128 R12, [R1+0x20] ;  /* 0x00002000010c7983 */ /* 0x0001680000100c00 */
[----:B------:R0:W5:Y:S04]  /*03a0*/  LDL.128 R16, [R1+0x30] ;  /* 0x0000300001107983 */ /* 0x0001680000100c00 */
[----:B------:R0:W5:Y:S04]  /*03b0*/  LDG.E.64 R20, desc[UR4][R2.64] ;  /* 0x0000000402147981 */ /* 0x000168000c1e1b00 */
[----:B------:R0:W5:Y:S04]  /*03c0*/  LDG.E.64 R22, desc[UR4][R2.64+0x8] ;  /* 0x0000080402167981 */ /* 0x000168000c1e1b00 */
[----:B------:R0:W5:Y:S04]  /*03d0*/  LDG.E.64 R24, desc[UR4][R2.64+0x10] ;  /* 0x0000100402187981 */ /* 0x000168000c1e1b00 */
[----:B------:R0:W5:Y:S04]  /*03e0*/  LDG.E.64 R26, desc[UR4][R2.64+0x18] ;  /* 0x00001804021a7981 */ /* 0x000168000c1e1b00 */
[----:B------:R0:W5:Y:S04]  /*03f0*/  LDG.E.64 R28, desc[UR4][R2.64+0x20] ;  /* 0x00002004021c7981 */ /* 0x000168000c1e1b00 */
[----:B-1----:R0:W5:Y:S04]  /*0400*/  LDG.E.64 R30, desc[UR4][R2.64+0x28] ;  /* 0x00002804021e7981 */ /* 0x002168000c1e1b00 */
[----:B------:R0:W5:Y:S04]  /*0410*/  LDG.E.64 R32, desc[UR4][R2.64+0x30] ;  /* 0x0000300402207981 */ /* 0x000168000c1e1b00 */
[----:B------:R0:W5:Y:S01]  /*0420*/  LDG.E.64 R34, desc[UR4][R2.64+0x38] ;  /* 0x0000380402227981 */ /* 0x000162000c1e1b00 */
[----:B------:R-:W-:Y:S05]  /*0430*/  BRA `(.L_x_16) ;  /* 0x0000000000647947 */ /* 0x000fea0003800000 */
.L_x_15:
[----:B------:R-:W-:-:S13]  /*0440*/  ISETP.NE.AND P0, PT, R6, R5, PT ;  /* 0x000000050600720c */ /* 0x000fda0003f05270 */
[----:B------:R-:W-:Y:S05]  /*0450*/  @P0 BRA `(.L_x_16) ;  /* 0x00000000005c0947 */ /* 0x000fea0003800000 */
[----:B0-----:R-:W0:Y:S01]  /*0460*/  LDC.64 R2, c[0x0][0x398] ;  /* 0x0000e600ff027b82 */ /* 0x001e220000000a00 */
[----:B------:R-:W-:Y:S01]  /*0470*/  SHF.L.U32 R5, R4, 0x3, RZ ;  /* 0x0000000304057819 */ /* 0x000fe200000006ff */
[----:B------:R-:W-:Y:S01]  /*0480*/  IMAD R17, R8, 0x8, R1 ;  /* 0x0000000808117824 */ /* 0x000fe200078e0201 */
[----:B------:R-:W-:Y:S01]  /*0490*/  MOV R15, 0x3ff00000 ;  /* 0x3ff00000000f7802 */ /* 0x000fe20000000f00 */
[----:B------:R-:W-:Y:S01]  /*04a0*/  IMAD.MOV.U32 R14, RZ, RZ, 0x0 ;  /* 0x00000000ff0e7424 */ /* 0x000fe200078e00ff */
[----:B------:R-:W-:Y:S04]  /*04b0*/  STL.128 [R1], RZ ;  /* 0x000000ff01007387 */ /* 0x000fe80000100c00 */
[----:B------:R-:W-:Y:S04]  /*04c0*/  STL.128 [R1+0x10], RZ ;  /* 0x000010ff01007387 */ /* 0x000fe80000100c00 */
[----:B------:R-:W-:Y:S04]  /*04d0*/  STL.128 [R1+0x20], RZ ;  /* 0x000020ff01007387 */ /* 0x000fe80000100c00 */
[----:B------:R-:W-:Y:S04]  /*04e0*/  STL.128 [R1+0x30], RZ ;  /* 0x000030ff01007387 */ /* 0x000fe80000100c00 */
[----:B------:R1:W-:Y:S01]  /*04f0*/  STL.64 [R17], R14 ;  /* 0x0000000e11007387 */ /* 0x0003e20000100a00 */
[----:B0-----:R-:W-:-:S03]  /*0500*/  IMAD.WIDE R2, R5, 0x8, R2 ;  /* 0x0000000805027825 */ /* 0x001fc600078e0202 */
[----:B------:R2:W5:Y:S04]  /*0510*/  LDL.128 R20, [R1] ;  /* 0x0000000001147983 */ /* 0x0005680000100c00 */
[----:B------:R2:W5:Y:S04]  /*0520*/  LDL.128 R24, [R1+0x10] ;  /* 0x0000100001187983 */ /* 0x0005680000100c00 */
        /* <DEDUP_REMOVED lines=9> */
[----:B------:R2:W5:Y:S02]  /*05c0*/  LDG.E.64 R18, desc[UR4][R2.64+0x38] ;  /* 0x0000380402127981 */ /* 0x000564000c1e1b00 */
.L_x_16:
[----:B------:R-:W-:Y:S05]  /*05d0*/  BSYNC.RECONVERGENT B0 ;  /* 0x0000000000007941 */ /* 0x000fea0003800200 */
.L_x_14:
[----:B-----5:R-:W-:Y:S01]  /*05e0*/  DMUL R58, R44, R6 ;  /* 0x000000062c3a7228 */ /* 0x020fe20000000000 */
[----:B------:R-:W-:Y:S01]  /*05f0*/  IMAD R53, R0, UR7, R53 ;  /* 0x0000000700357c24 */ /* 0x000fe2000f8e0235 */
[----:B------:R-:W-:Y:S02]  /*0600*/  DMUL R56, R36, R10 ;  /* 0x0000000a24387228 */ /* 0x000fe40000000000 */
[-C--:B------:R-:W-:Y:S02]  /*0610*/  DMUL R54, R40, R6.reuse ;  /* 0x0000000628367228 */ /* 0x080fe40000000000 */
[-C--:B0-2---:R-:W-:Y:S02]  /*0620*/  DMUL R2, R50, R6.reuse ;  /* 0x0000000632027228 */ /* 0x085fe40000000000 */
[----:B------:R-:W-:Y:S02]  /*0630*/  DMUL R6, R42, R6 ;  /* 0x000000062a067228 */ /* 0x000fe40000000000 */
[----:B------:R-:W-:-:S02]  /*0640*/  DFMA R58, R40, R4, R58 ;  /* 0x00000004283a722b */ /* 0x000fc4000000003a */
[----:B------:R-:W-:Y:S02]  /*0650*/  DFMA R56, R38, R8, R56 ;  /* 0x000000082638722b */ /* 0x000fe40000000038 */
[-C--:B------:R-:W-:Y:S02]  /*0660*/  DFMA R54, R44, R4.reuse, -R54 ;  /* 0x000000042c36722b */ /* 0x080fe40000000836 */
[-C--:B------:R-:W-:Y:S02]  /*0670*/  DFMA R2, R42, R4.reuse, -R2 ;  /* 0x000000042a02722b */ /* 0x080fe40000000802 */
[----:B------:R-:W-:Y:S02]  /*0680*/  DFMA R6, R50, R4, R6 ;  /* 0x000000043206722b */ /* 0x000fe40000000006 */
[----:B------:R-:W-:Y:S02]  /*0690*/  DADD R56, R58, R56 ;  /* 0x000000003a387229 */ /* 0x000fe40000000038 */
[----:B------:R-:W-:-:S02]  /*06a0*/  DMUL R58, R38, R10 ;  /* 0x0000000a263a7228 */ /* 0x000fc40000000000 */
[-C--:B------:R-:W-:Y:S02]  /*06b0*/  DMUL R4, R46, R10.reuse ;  /* 0x0000000a2e047228 */ /* 0x080fe40000000000 */
[----:B------:R-:W-:-:S04]  /*06c0*/  DMUL R10, R48, R10 ;  /* 0x0000000a300a7228 */ /* 0x000fc80000000000 */
[-C--:B------:R-:W-:Y:S02]  /*06d0*/  DFMA R58, R36, R8.reuse, -R58 ;  /* 0x00000008243a722b */ /* 0x080fe4000000083a */
[-C--:B------:R-:W-:Y:S02]  /*06e0*/  DFMA R4, R48, R8.reuse, -R4 ;  /* 0x000000083004722b */ /* 0x080fe40000000804 */
[----:B------:R-:W-:Y:S02]  /*06f0*/  DFMA R10, R46, R8, R10 ;  /* 0x000000082e0a722b */ /* 0x000fe4000000000a */
[----:B------:R-:W-:Y:S02]  /*0700*/  DMUL R8, R40, R14 ;  /* 0x0000000e28087228 */ /* 0x000fe40000000000 */
[----:B------:R-:W-:Y:S02]  /*0710*/  DADD R54, R54, R58 ;  /* 0x0000000036367229 */ /* 0x000fe4000000003a */
[----:B------:R-:W-:-:S02]  /*0720*/  DADD R2, R2, R4 ;  /* 0x0000000002027229 */ /* 0x000fc40000000004 */
[----:B------:R-:W-:Y:S02]  /*0730*/  DADD R6, R6, R10 ;  /* 0x0000000006067229 */ /* 0x000fe4000000000a */
[C---:B------:R-:W-:Y:S02]  /*0740*/  DFMA R8, R44.reuse, R12, -R8 ;  /* 0x0000000c2c08722b */ /* 0x040fe40000000808 */
[----:B------:R-:W-:Y:S02]  /*0750*/  DMUL R44, R44, R14 ;  /* 0x0000000e2c2c7228 */ /* 0x000fe40000000000 */
[-C--:B------:R-:W-:Y:S02]  /*0760*/  DMUL R10, R54, R22.reuse ;  /* 0x00000016360a7228 */ /* 0x080fe40000000000 */
[----:B------:R-:W-:-:S04]  /*0770*/  DMUL R4, R56, R22 ;  /* 0x0000001638047228 */ /* 0x000fc80000000000 */
[----:B------:R-:W-:Y:S02]  /*0780*/  DFMA R44, R40, R12, R44 ;  /* 0x0000000c282c722b */ /* 0x000fe4000000002c */
[----:B------:R-:W-:Y:S02]  /*0790*/  DMUL R40, R38, R18 ;  /* 0x0000001226287228 */ /* 0x000fe40000000000 */
[-C--:B------:R-:W-:Y:S02]  /*07a0*/  DFMA R10, R56, R20.reuse, -R10 ;  /* 0x00000014380a722b */ /* 0x080fe4000000080a */
[----:B------:R-:W-:-:S04]  /*07b0*/  DFMA R4, R54, R20, R4 ;  /* 0x000000143604722b */ /* 0x000fc80000000004 */
[C---:B------:R-:W-:Y:S02]  /*07c0*/  DFMA R40, R36.reuse, R16, -R40 ;  /* 0x000000102428722b */ /* 0x040fe40000000828 */
[----:B------:R-:W-:-:S06]  /*07d0*/  DMUL R36, R36, R18 ;  /* 0x0000001224247228 */ /* 0x000fcc0000000000 */
[----:B------:R-:W-:Y:S02]  /*07e0*/  DADD R8, R8, R40 ;  /* 0x0000000008087229 */ /* 0x000fe40000000028 */
[----:B------:R-:W-:Y:S02]  /*07f0*/  DFMA R38, R38, R16, R36 ;  /* 0x000000102626722b */ /* 0x000fe40000000024 */
[-C--:B------:R-:W-:Y:S02]  /*0800*/  DMUL R36, R50, R14.reuse ;  /* 0x0000000e32247228 */ /* 0x080fe40000000000 */
[----:B------:R-:W-:-:S04]  /*0810*/  DMUL R14, R42, R14 ;  /* 0x0000000e2a0e7228 */ /* 0x000fc80000000000 */
[----:B------:R-:W-:Y:S02]  /*0820*/  DADD R38, R44, R38 ;  /* 0x000000002c267229 */ /* 0x000fe40000000026 */
[-C--:B------:R-:W-:Y:S02]  /*0830*/  DFMA R36, R42, R12.reuse, -R36 ;  /* 0x0000000c2a24722b */ /* 0x080fe40000000824 */
[----:B------:R-:W-:Y:S02]  /*0840*/  DFMA R14, R50, R12, R14 ;  /* 0x0000000c320e722b */ /* 0x000fe4000000000e */
[-C--:B------:R-:W-:Y:S02]  /*0850*/  DMUL R12, R46, R18.reuse ;  /* 0x000000122e0c7228 */ /* 0x080fe40000000000 */
[----:B------:R-:W-:Y:S02]  /*0860*/  DMUL R18, R48, R18 ;  /* 0x0000001230127228 */ /* 0x000fe40000000000 */
[----:B------:R-:W-:-:S04]  /*0870*/  DMUL R40, R38, R30 ;  /* 0x0000001e26287228 */ /* 0x000fc80000000000 */
[----:B------:R-:W-:Y:S02]  /*0880*/  DFMA R48, R48, R16, -R12 ;  /* 0x000000103030722b */ /* 0x000fe4000000080c */
[----:B------:R-:W-:Y:S02]  /*0890*/  DMUL R12, R54, R30 ;  /* 0x0000001e360c7228 */ /* 0x000fe40000000000 */
[----:B------:R-:W-:Y:S02]  /*08a0*/  DFMA R16, R46, R16, R18 ;  /* 0x000000102e10722b */ /* 0x000fe40000000012 */
[-C--:B------:R-:W-:Y:S02]  /*08b0*/  DMUL R18, R56, R30.reuse ;  /* 0x0000001e38127228 */ /* 0x080fe40000000000 */
[----:B------:R-:W-:Y:S02]  /*08c0*/  DMUL R30, R8, R30 ;  /* 0x0000001e081e7228 */ /* 0x000fe40000000000 */
[----:B------:R-:W-:-:S02]  /*08d0*/  DFMA R56, R56, R28, -R12 ;  /* 0x0000001c3838722b */ /* 0x000fc4000000080c */
[-C--:B------:R-:W-:Y:S02]  /*08e0*/  DMUL R12, R38, R22.reuse ;  /* 0x00000016260c7228 */ /* 0x080fe40000000000 */
[----:B------:R-:W-:Y:S02]  /*08f0*/  DMUL R22, R8, R22 ;  /* 0x0000001608167228 */ /* 0x000fe40000000000 */
[----:B------:R-:W-:Y:S02]  /*0900*/  DADD R14, R14, R16 ;  /* 0x000000000e0e7229 */ /* 0x000fe40000000010 */
[----:B------:R-:W-:Y:S02]  /*0910*/  DADD R36, R36, R48 ;  /* 0x0000000024247229 */ /* 0x000fe40000000030 */
[----:B------:R-:W-:Y:S02]  /*0920*/  DFMA R12, R8, R20, R12 ;  /* 0x00000014080c722b */ /* 0x000fe4000000000c */
[----:B------:R-:W-:-:S02]  /*0930*/  DFMA R54, R54, R28, R18 ;  /* 0x0000001c3636722b */ /* 0x000fc40000000012 */
[----:B------:R-:W-:Y:S02]  /*0940*/  DFMA R20, R38, R20, -R22 ;  /* 0x000000142614722b */ /* 0x000fe40000000816 */
[-C--:B------:R-:W-:Y:S02]  /*0950*/  DFMA R8, R8, R28.reuse, R40 ;  /* 0x0000001c0808722b */ /* 0x080fe40000000028 */
[----:B------:R-:W-:Y:S02]  /*0960*/  DFMA R28, R38, R28, -R30 ;  /* 0x0000001c261c722b */ /* 0x000fe4000000081e */
[-C--:B------:R-:W-:Y:S02]  /*0970*/  DMUL R22, R2, R26.reuse ;  /* 0x0000001a02167228 */ /* 0x080fe40000000000 */
[C---:B------:R-:W-:Y:S02]  /*0980*/  DMUL R18, R6.reuse, R26 ;  /* 0x0000001a06127228 */ /* 0x040fe40000000000 */
[----:B------:R-:W-:-:S02]  /*0990*/  DMUL R16, R6, R34 ;  /* 0x0000002206107228 */ /* 0x000fc40000000000 */
[----:B------:R-:W-:Y:S02]  /*09a0*/  DMUL R30, R2, R34 ;  /* 0x00000022021e7228 */ /* 0x000fe40000000000 */
[-C--:B------:R-:W-:Y:S02]  /*09b0*/  DMUL R38, R14, R26.reuse ;  /* 0x0000001a0e267228 */ /* 0x080fe40000000000 */
[----:B------:R-:W-:Y:S02]  /*09c0*/  DMUL R40, R36, R26 ;  /* 0x0000001a24287228 */ /* 0x000fe40000000000 */
[-C--:B------:R-:W-:Y:S02]  /*09d0*/  DMUL R42, R14, R34.reuse ;  /* 0x000000220e2a7228 */ /* 0x080fe40000000000 */
[----:B------:R-:W-:Y:S02]  /*09e0*/  DMUL R34, R36, R34 ;  /* 0x0000002224227228 */ /* 0x000fe40000000000 */
[----:B------:R-:W-:-:S02]  /*09f0*/  DFMA R22, R6, R24, -R22 ;  /* 0x000000180616722b */ /* 0x000fc40000000816 */
[C---:B------:R-:W-:Y:S02]  /*0a00*/  DFMA R18, R2.reuse, R24, R18 ;  /* 0x000000180212722b */ /* 0x040fe40000000012 */
[-C--:B------:R-:W-:Y:S02]  /*0a10*/  DFMA R16, R2, R32.reuse, R16 ;  /* 0x000000200210722b */ /* 0x080fe40000000010 */
[----:B------:R-:W-:Y:S01]  /*0a20*/  DFMA R6, R6, R32, -R30 ;  /* 0x000000200606722b */ /* 0x000fe2000000081e */
[----:B------:R-:W0:Y:S01]  /*0a30*/  LDC.64 R2, c[0x0][0x388] ;  /* 0x0000e200ff027b82 */ /* 0x000e220000000a00 */
[----:B------:R-:W-:Y:S01]  /*0a40*/  VIADD R31, R53, UR7 ;  /* 0x00000007351f7c36 */ /* 0x000fe20008000000 */
[-C--:B------:R-:W-:Y:S02]  /*0a50*/  DFMA R26, R36, R24.reuse, R38 ;  /* 0x00000018241a722b */ /* 0x080fe40000000026 */
[----:B------:R-:W-:Y:S02]  /*0a60*/  DFMA R24, R14, R24, -R40 ;  /* 0x000000180e18722b */ /* 0x000fe40000000828 */
[----:B------:R-:W-:-:S02]  /*0a70*/  DFMA R36, R36, R32, R42 ;  /* 0x000000202424722b */ /* 0x000fc4000000002a */
[----:B------:R-:W-:Y:S01]  /*0a80*/  DFMA R14, R14, R32, -R34 ;  /* 0x000000200e0e722b */ /* 0x000fe20000000822 */
[----:B------:R-:W-:Y:S01]  /*0a90*/  IADD3 R33, PT, PT, R31, UR7, RZ ;  /* 0x000000071f217c10 */ /* 0x000fe2000fffe0ff */
[----:B------:R-:W-:Y:S02]  /*0aa0*/  DADD R4, R4, R18 ;  /* 0x0000000004047229 */ /* 0x000fe40000000012 */
[----:B------:R-:W-:Y:S02]  /*0ab0*/  DADD R20, R20, R24 ;  /* 0x0000000014147229 */ /* 0x000fe40000000018 */
[----:B------:R-:W-:Y:S01]  /*0ac0*/  VIADD R35, R33, UR7 ;  /* 0x0000000721237c36 */ /* 0x000fe20008000000 */
[----:B------:R-:W-:Y:S02]  /*0ad0*/  DADD R8, R8, R36 ;  /* 0x0000000008087229 */ /* 0x000fe40000000024 */
[----:B------:R-:W-:Y:S02]  /*0ae0*/  DADD R10, R10, R22 ;  /* 0x000000000a0a7229 */ /* 0x000fe40000000016 */
[----:B------:R-:W-:Y:S01]  /*0af0*/  IADD3 R39, PT, PT, R35, UR7, RZ ;  /* 0x0000000723277c10 */ /* 0x000fe2000fffe0ff */
[----:B------:R-:W-:-:S02]  /*0b00*/  DADD R16, R54, R16 ;  /* 0x0000000036107229 */ /* 0x000fc40000000010 */
[----:B------:R-:W-:Y:S01]  /*0b10*/  DADD R6, R56, R6 ;  /* 0x0000000038067229 */ /* 0x000fe20000000006 */
[--C-:B0-----:R-:W-:Y:S01]  /*0b20*/  IMAD.WIDE.U32 R24, R33, 0x8, R2.reuse ;  /* 0x0000000821187825 */ /* 0x101fe200078e0002 */
[----:B------:R-:W-:Y:S02]  /*0b30*/  DADD R12, R12, R26 ;  /* 0x000000000c0c7229 */ /* 0x000fe4000000001a */
[----:B------:R-:W-:Y:S01]  /*0b40*/  DADD R14, R28, R14 ;  /* 0x000000001c0e7229 */ /* 0x000fe2000000000e */
[----:B------:R-:W-:Y:S02]  /*0b50*/  VIADD R37, R39, UR7 ;  /* 0x0000000727257c36 */ /* 0x000fe40008000000 */
[----:B------:R-:W-:-:S03]  /*0b60*/  IMAD.WIDE.U32 R18, R53, 0x8, R2 ;  /* 0x0000000835127825 */ /* 0x000fc600078e0002 */
[----:B------:R-:W-:Y:S01]  /*0b70*/  IADD3 R33, PT, PT, R37, UR7, RZ ;  /* 0x0000000725217c10 */ /* 0x000fe2000fffe0ff */
[--C-:B------:R-:W-:Y:S01]  /*0b80*/  IMAD.WIDE.U32 R22, R31, 0x8, R2.reuse ;  /* 0x000000081f167825 */ /* 0x100fe200078e0002 */
[----:B------:R-:W-:Y:S03]  /*0b90*/  STG.E.64 desc[UR4][R18.64], R4 ;  /* 0x0000000412007986 */ /* 0x000fe6000c101b04 */
[----:B------:R-:W-:Y:S01]  /*0ba0*/  VIADD R41, R33, UR7 ;  /* 0x0000000721297c36 */ /* 0x000fe20008000000 */
[----:B------:R-:W-:Y:S01]  /*0bb0*/  STG.E.64 desc[UR4][R22.64], R10 ;  /* 0x0000000a16007986 */ /* 0x000fe2000c101b04 */
[----:B------:R-:W-:-:S03]  /*0bc0*/  IMAD.WIDE.U32 R26, R35, 0x8, R2 ;  /* 0x00000008231a7825 */ /* 0x000fc600078e0002 */
        /* <DEDUP_REMOVED lines=8> */
[----:B------:R-:W-:Y:S04]  /*0c50*/  STG.E.64 desc[UR4][R32.64], R8 ;  /* 0x0000000820007986 */ /* 0x000fe8000c101b04 */
[----:B------:R-:W-:Y:S01]  /*0c60*/  STG.E.64 desc[UR4][R2.64], R14 ;  /* 0x0000000e02007986 */ /* 0x000fe2000c101b04 */
[----:B------:R-:W-:Y:S05]  /*0c70*/  EXIT ;  /* 0x000000000000794d */ /* 0x000fea0003800000 */
.L_x_17:
        /* <DEDUP_REMOVED lines=16> */
.L_x_57:


//--------------------- .text._Z11kernel_funciPdS_S_Pci --------------------------
	.section	.text._Z11kernel_funciPdS_S_Pci,"ax",@progbits
	.align	128
        .global         _Z11kernel_funciPdS_S_Pci
        .type           _Z11kernel_funciPdS_S_Pci,@function
        .size           _Z11kernel_funciPdS_S_Pci,(.L_x_58 - _Z11kernel_funciPdS_S_Pci)
        .other          _Z11kernel_funciPdS_S_Pci,@"STO_CUDA_ENTRY STV_DEFAULT"
_Z11kernel_funciPdS_S_Pci:
.text._Z11kernel_funciPdS_S_Pci:
[----:B------:R-:W-:Y:S01]  /*0000*/  LDC R1, c[0x0][0x37c] ;  /* 0x0000df00ff017b82 */ /* 0x000fe20000000800 */
[----:B------:R-:W0:Y:S01]  /*0010*/  S2R R36, SR_TID.X ;  /* 0x0000000000247919 */ /* 0x000e220000002100 */
[----:B------:R-:W0:Y:S01]  /*0020*/  LDCU UR4, c[0x0][0x360] ;  /* 0x00006c00ff0477ac */ /* 0x000e220008000800 */
[----:B------:R-:W0:Y:S01]  /*0030*/  S2R R9, SR_CTAID.X ;  /* 0x0000000000097919 */ /* 0x000e220000002500 */
[----:B------:R-:W1:Y:S01]  /*0040*/  LDCU UR5, c[0x0][0x380] ;  /* 0x00007000ff0577ac */ /* 0x000e620008000800 */
[----:B0-----:R-:W-:-:S05]  /*0050*/  IMAD R2, R9, UR4, R36 ;  /* 0x0000000409027c24 */ /* 0x001fca000f8e0224 */
[----:B-1----:R-:W-:-:S13]  /*0060*/  ISETP.GE.U32.AND P0, PT, R2, UR5, PT ;  /* 0x0000000502007c0c */ /* 0x002fda000bf06070 */
[----:B------:R-:W-:Y:S05]  /*0070*/  @P0 EXIT ;  /* 0x000000000000094d */ /* 0x000fea0003800000 */
[----:B------:R-:W0:Y:S01]  /*0080*/  LDCU.64 UR6, c[0x0][0x3a0] ;  /* 0x00007400ff0677ac */ /* 0x000e220008000a00 */
[----:B------:R-:W1:Y:S01]  /*0090*/  LDCU.64 UR4, c[0x0][0x358] ;  /* 0x00006b00ff0477ac */ /* 0x000e620008000a00 */
[----:B0-----:R-:W-:-:S05]  /*00a0*/  LEA R2, P0, R2, UR6, 0x1 ;  /* 0x0000000602027c11 */ /* 0x001fca000f8008ff */
[----:B------:R-:W-:-:S05]  /*00b0*/  IMAD.X R3, RZ, RZ, UR7, P0 ;  /* 0x00000007ff037e24 */ /* 0x000fca00080e06ff */
[----:B-1----:R-:W2:Y:S04]  /*00c0*/  LDG.E.S8 R7, desc[UR4][R2.64] ;  /* 0x0000000402077981 */ /* 0x002ea8000c1e1300 */
[----:B------:R-:W2:Y:S02]  /*00d0*/  LDG.E.U8 R0, desc[UR4][R2.64+0x1] ;  /* 0x0000010402007981 */ /* 0x000ea4000c1e1100 */
[----:B--2---:R-:W-:-:S04]  /*00e0*/  LOP3.LUT R4, R7, R0, RZ, 0xfc, !PT ;  /* 0x0000000007047212 */ /* 0x004fc800078efcff */
[----:B------:R-:W-:-:S04]  /*00f0*/  PRMT R4, R4, 0x8880, RZ ;  /* 0x0000888004047816 */ /* 0x000fc800000000ff */
[----:B------:R-:W-:-:S13]  /*0100*/  ISETP.GE.AND P0, PT, R4, RZ, PT ;  /* 0x000000ff0400720c */ /* 0x000fda0003f06270 */
[----:B------:R-:W-:Y:S05]  /*0110*/  @!P0 EXIT ;  /* 0x000000000000894d */ /* 0x000fea0003800000 */
[----:B------:R-:W0:Y:S01]  /*0120*/  LDCU UR6, c[0x0][0x360] ;  /* 0x00006c00ff0677ac */ /* 0x000e220008000800 */
[----:B------:R-:W1:Y:S01]  /*0130*/  LDC.64 R2, c[0x0][0x398] ;  /* 0x0000e600ff027b82 */ /* 0x000e620000000a00 */
[----:B------:R-:W-:-:S07]  /*0140*/  LOP3.LUT R31, R7, 0xff, RZ, 0xc0, !PT ;  /* 0x000000ff071f7812 */ /* 0x000fce00078ec0ff */
[----:B------:R-:W2:Y:S01]  /*0150*/  LDC.64 R4, c[0x0][0x390] ;  /* 0x0000e400ff047b82 */ /* 0x000ea20000000a00 */
[----:B0-----:R-:W-:-:S04]  /*0160*/  IMAD R36, R9, UR6, R36 ;  /* 0x0000000609247c24 */ /* 0x001fc8000f8e0224 */
[----:B------:R-:W-:Y:S02]  /*0170*/  IMAD.SHL.U32 R36, R36, 0x8, RZ ;  /* 0x0000000824247824 */ /* 0x000fe400078e00ff */
[----:B-1----:R-:W-:-:S05]  /*0180*/  IMAD.WIDE.U32 R30, R31, 0x40, R2 ;  /* 0x000000401f1e7825 */ /* 0x002fca00078e0002 */
[----:B------:R-:W3:Y:S01]  /*0190*/  LDG.E.64 R10, desc[UR4][R30.64+0x8] ;  /* 0x000008041e0a7981 */ /* 0x000ee2000c1e1b00 */
[----:B--2---:R-:W-:-:S03]  /*01a0*/  IMAD.WIDE.U32 R4, R36, 0x8, R4 ;  /* 0x0000000824047825 */ /* 0x004fc600078e0004 */
[----:B------:R-:W2:Y:S04]  /*01b0*/  LDG.E.64 R6, desc[UR4][R30.64] ;  /* 0x000000041e067981 */ /* 0x000ea8000c1e1b00 */
[----:B------:R-:W3:Y:S04]  /*01c0*/  LDG.E.64 R12, desc[UR4][R4.64+0x8] ;  /* 0x00000804040c7981 */ /* 0x000ee8000c1e1b00 */
[----:B------:R-:W4:Y:S04]  /*01d0*/  LDG.E.64 R18, desc[UR4][R4.64+0x18] ;  /* 0x0000180404127981 */ /* 0x000f28000c1e1b00 */
[----:B------:R-:W5:Y:S04]  /*01e0*/  LDG.E.64 R14, desc[UR4][R4.64] ;  /* 0x00000004040e7981 */ /* 0x000f68000c1e1b00 */
[----:B------:R-:W5:Y:S04]  /*01f0*/  LDG.E.64 R22, desc[UR4][R4.64+0x10] ;  /* 0x0000100404167981 */ /* 0x000f68000c1e1b00 */
[----:B------:R-:W5:Y:S04]  /*0200*/  LDG.E.64 R24, desc[UR4][R30.64+0x28] ;  /* 0x000028041e187981 */ /* 0x000f68000c1e1b00 */
[----:B------:R-:W5:Y:S01]  /*0210*/  LDG.E.64 R16, desc[UR4][R30.64+0x20] ;  /* 0x000020041e107981 */ /* 0x000f62000c1e1b00 */
[----:B---3--:R-:W-:-:S02]  /*0220*/  DMUL R34, R10, R12 ;  /* 0x0000000c0a227228 */ /* 0x008fc40000000000 */
[----:B--2---:R-:W-:Y:S02]  /*0230*/  DMUL R8, R6, R12 ;  /* 0x0000000c06087228 */ /* 0x004fe40000000000 */
[-C--:B----4-:R-:W-:Y:S02]  /*0240*/  DMUL R26, R10, R18.reuse ;  /* 0x000000120a1a7228 */ /* 0x090fe40000000000 */
[C---:B------:R-:W-:Y:S02]  /*0250*/  DMUL R20, R6.reuse, R18 ;  /* 0x0000001206147228 */ /* 0x040fe40000000000 */
[-C--:B-----5:R-:W-:Y:S02]  /*0260*/  DFMA R34, R6, R14.reuse, -R34 ;  /* 0x0000000e0622722b */ /* 0x0a0fe40000000822 */
[----:B------:R-:W-:Y:S02]  /*0270*/  DFMA R8, R10, R14, R8 ;  /* 0x0000000e0a08722b */ /* 0x000fe40000000008 */
[----:B------:R-:W-:-:S02]  /*0280*/  DFMA R6, R6, R22, -R26 ;  /* 0x000000160606722b */ /* 0x000fc4000000081a */
[----:B------:R-:W-:Y:S02]  /*0290*/  DFMA R10, R10, R22, R20 ;  /* 0x000000160a0a722b */ /* 0x000fe40000000014 */
[C---:B------:R-:W-:Y:S02]  /*02a0*/  DMUL R26, R24.reuse, R12 ;  /* 0x0000000c181a7228 */ /* 0x040fe40000000000 */
[----:B------:R-:W-:Y:S02]  /*02b0*/  DMUL R20, R24, R18 ;  /* 0x0000001218147228 */ /* 0x000fe40000000000 */
[----:B------:R-:W-:-:S04]  /*02c0*/  DMUL R28, R16, R12 ;  /* 0x0000000c101c7228 */ /* 0x000fc80000000000 */
[C---:B------:R-:W-:Y:S02]  /*02d0*/  DFMA R12, R16.reuse, R14, -R26 ;  /* 0x0000000e100c722b */ /* 0x040fe4000000081a */
[C---:B------:R-:W-:Y:S02]  /*02e0*/  DMUL R26, R16.reuse, R18 ;  /* 0x00000012101a7228 */ /* 0x040fe40000000000 */
[----:B------:R-:W-:Y:S01]  /*02f0*/  DFMA R16, R16, R22, -R20 ;  /* 0x000000161010722b */ /* 0x000fe20000000814 */
[----:B------:R-:W2:Y:S04]  /*0300*/  LDG.E.64 R18, desc[UR4][R30.64+0x18] ;  /* 0x000018041e127981 */ /* 0x000ea8000c1e1b00 */
[----:B------:R-:W2:Y:S01]  /*0310*/  LDG.E.64 R20, desc[UR4][R4.64+0x28] ;  /* 0x0000280404147981 */ /* 0x000ea2000c1e1b00 */
[----:B------:R-:W-:-:S02]  /*0320*/  DFMA R14, R24, R14, R28 ;  /* 0x0000000e180e722b */ /* 0x000fc4000000001c */
[----:B------:R-:W-:Y:S01]  /*0330*/  DFMA R22, R24, R22, R26 ;  /* 0x000000161816722b */ /* 0x000fe2000000001a */
[----:B------:R-:W3:Y:S04]  /*0340*/  LDG.E.64 R28, desc[UR4][R30.64+0x38] ;  /* 0x000038041e1c7981 */ /* 0x000ee8000c1e1b00 */
[----:B------:R-:W4:Y:S04]  /*0350*/  LDG.E.64 R24, desc[UR4][R30.64+0x10] ;  /* 0x000010041e187981 */ /* 0x000f28000c1e1b00 */
[----:B------:R-:W4:Y:S04]  /*0360*/  LDG.E.64 R26, desc[UR4][R4.64+0x20] ;  /* 0x00002004041a7981 */ /* 0x000f28000c1e1b00 */
[----:B------:R-:W5:Y:S01]  /*0370*/  LDG.E.64 R30, desc[UR4][R30.64+0x30] ;  /* 0x000030041e1e7981 */ /* 0x000f62000c1e1b00 */
[----:B------:R-:W-:-:S04]  /*0380*/  PRMT R0, R0, 0x8880, RZ ;  /* 0x0000888000007816 */ /* 0x000fc800000000ff */
[----:B------:R-:W-:Y:S01]  /*0390*/  PRMT R0, R0, 0x7710, RZ ;  /* 0x0000771000007816 */ /* 0x000fe200000000ff */
[----:B--2---:R-:W-:-:S08]  /*03a0*/  DMUL R32, R18, R20 ;  /* 0x0000001412207228 */ /* 0x004fd00000000000 */
[----:B----4-:R-:W-:-:S08]  /*03b0*/  DFMA R32, R24, R26, -R32 ;  /* 0x0000001a1820722b */ /* 0x010fd00000000820 */
[----:B------:R-:W-:Y:S02]  /*03c0*/  DADD R32, R34, R32 ;  /* 0x0000000022207229 */ /* 0x000fe40000000020 */
[----:B------:R-:W-:-:S08]  /*03d0*/  DMUL R34, R24, R20 ;  /* 0x0000001418227228 */ /* 0x000fd00000000000 */
[----:B------:R-:W-:-:S08]  /*03e0*/  DFMA R34, R18, R26, R34 ;  /* 0x0000001a1222722b */ /* 0x000fd00000000022 */
[----:B------:R-:W-:Y:S01]  /*03f0*/  DADD R8, R8, R34 ;  /* 0x0000000008087229 */ /* 0x000fe20000000022 */
[----:B------:R-:W-:-:S05]  /*0400*/  LOP3.LUT R35, R0, 0xff, RZ, 0xc0, !PT ;  /* 0x000000ff00237812 */ /* 0x000fca00078ec0ff */
[----:B------:R-:W-:Y:S01]  /*0410*/  IMAD.WIDE.U32 R2, R35, 0x40, R2 ;  /* 0x0000004023027825 */ /* 0x000fe200078e0002 */
[-C--:B---3--:R-:W-:Y:S02]  /*0420*/  DMUL R34, R28, R20.reuse ;  /* 0x000000141c227228 */ /* 0x088fe40000000000 */
[----:B-----5:R-:W-:-:S06]  /*0430*/  DMUL R20, R30, R20 ;  /* 0x000000141e147228 */ /* 0x020fcc0000000000 */
[-C--:B------:R-:W-:Y:S02]  /*0440*/  DFMA R34, R30, R26.reuse, -R34 ;  /* 0x0000001a1e22722b */ /* 0x080fe40000000822 */
[----:B------:R-:W-:Y:S02]  /*0450*/  DFMA R26, R28, R26, R20 ;  /* 0x0000001a1c1a722b */ /* 0x000fe40000000014 */
[----:B------:R-:W2:Y:S04]  /*0460*/  LDG.E.64 R20, desc[UR4][R4.64+0x38] ;  /* 0x0000380404147981 */ /* 0x000ea8000c1e1b00 */
[----:B------:R-:W3:Y:S02]  /*0470*/  LDG.E.64 R4, desc[UR4][R4.64+0x30] ;  /* 0x0000300404047981 */ /* 0x000ee4000c1e1b00 */
[----:B------:R-:W-:-:S02]  /*0480*/  DADD R14, R14, R26 ;  /* 0x000000000e0e7229 */ /* 0x000fc4000000001a */
[----:B--2---:R-:W-:-:S08]  /*0490*/  DMUL R26, R18, R20 ;  /* 0x00000014121a7228 */ /* 0x004fd00000000000 */
[C---:B---3--:R-:W-:Y:S02]  /*04a0*/  DFMA R26, R24.reuse, R4, -R26 ;  /* 0x00000004181a722b */ /* 0x048fe4000000081a */
[----:B------:R-:W-:-:S08]  /*04b0*/  DMUL R24, R24, R20 ;  /* 0x0000001418187228 */ /* 0x000fd00000000000 */
[----:B------:R-:W-:Y:S02]  /*04c0*/  DFMA R18, R18, R4, R24 ;  /* 0x000000041212722b */ /* 0x000fe40000000018 */
[-C--:B------:R-:W-:Y:S02]  /*04d0*/  DMUL R24, R28, R20.reuse ;  /* 0x000000141c187228 */ /* 0x080fe40000000000 */
[----:B------:R-:W-:-:S06]  /*04e0*/  DMUL R20, R30, R20 ;  /* 0x000000141e147228 */ /* 0x000fcc0000000000 */
[-C--:B------:R-:W-:Y:S02]  /*04f0*/  DFMA R30, R30, R4.reuse, -R24 ;  /* 0x000000041e1e722b */ /* 0x080fe40000000818 */
[----:B------:R-:W-:Y:S01]  /*0500*/  DFMA R28, R28, R4, R20 ;  /* 0x000000041c1c722b */ /* 0x000fe20000000014 */
[----:B------:R-:W2:Y:S04]  /*0510*/  LDG.E.64 R24, desc[UR4][R2.64] ;  /* 0x0000000402187981 */ /* 0x000ea8000c1e1b00 */
[----:B------:R-:W3:Y:S04]  /*0520*/  LDG.E.64 R4, desc[UR4][R2.64+0x8] ;  /* 0x0000080402047981 */ /* 0x000ee8000c1e1b00 */
[----:B------:R-:W4:Y:S01]  /*0530*/  LDG.E.64 R20, desc[UR4][R2.64+0x18] ;  /* 0x0000180402147981 */ /* 0x000f22000c1e1b00 */
[----:B------:R-:W-:-:S03]  /*0540*/  DADD R18, R10, R18 ;  /* 0x000000000a127229 */ /* 0x000fc60000000012 */
[----:B------:R-:W5:Y:S01]  /*0550*/  LDG.E.64 R10, desc[UR4][R2.64+0x10] ;  /* 0x00001004020a7981 */ /* 0x000f62000c1e1b00 */
[----:B------:R-:W-:Y:S02]  /*0560*/  DADD R6, R6, R26 ;  /* 0x0000000006067229 */ /* 0x000fe4000000001a */
[----:B------:R-:W-:Y:S02]  /*0570*/  DADD R16, R16, R30 ;  /* 0x0000000010107229 */ /* 0x000fe4000000001e */
[----:B------:R-:W-:Y:S02]  /*0580*/  DADD R28, R22, R28 ;  /* 0x00000000161c7229 */ /* 0x000fe4000000001c */
[----:B------:R-:W-:Y:S02]  /*0590*/  DADD R12, R12, R34 ;  /* 0x000000000c0c7229 */ /* 0x000fe40000000022 */
[----:B---3--:R-:W-:Y:S02]  /*05a0*/  DMUL R26, R8, R4 ;  /* 0x00000004081a7228 */ /* 0x008fe40000000000 */
[----:B----4-:R-:W-:-:S06]  /*05b0*/  DMUL R30, R18, R20 ;  /* 0x00000014121e7228 */ /* 0x010fcc0000000000 */
[----:B--2---:R-:W-:Y:S02]  /*05c0*/  DFMA R26, R32, R24, R26 ;  /* 0x00000018201a722b */ /* 0x004fe4000000001a */
[----:B-----5:R-:W-:-:S08]  /*05d0*/  DFMA R30, R6, R10, R30 ;  /* 0x0000000a061e722b */ /* 0x020fd0000000001e */
[----:B------:R-:W-:Y:S02]  /*05e0*/  DADD R22, R26, R30 ;  /* 0x000000001a167229 */ /* 0x000fe4000000001e */
[----:B------:R-:W-:Y:S02]  /*05f0*/  DMUL R26, R32, R4 ;  /* 0x00000004201a7228 */ /* 0x000fe40000000000 */
[----:B------:R-:W-:-:S06]  /*0600*/  DMUL R30, R6, R20 ;  /* 0x00000014061e7228 */ /* 0x000fcc0000000000 */
[----:B------:R-:W-:Y:S02]  /*0610*/  DFMA R26, R8, R24, -R26 ;  /* 0x00000018081a722b */ /* 0x000fe4000000081a */
[----:B------:R-:W-:Y:S02]  /*0620*/  DFMA R30, R18, R10, -R30 ;  /* 0x0000000a121e722b */ /* 0x000fe4000000081e */
[----:B------:R-:W-:-:S06]  /*0630*/  DMUL R34, R28, R20 ;  /* 0x000000141c227228 */ /* 0x000fcc0000000000 */
[----:B------:R-:W-:Y:S02]  /*0640*/  DADD R26, R26, R30 ;  /* 0x000000001a1a7229 */ /* 0x000fe4000000001e */
[-C--:B------:R-:W-:Y:S02]  /*0650*/  DMUL R30, R14, R4.reuse ;  /* 0x000000040e1e7228 */ /* 0x080fe40000000000 */
[----:B------:R-:W-:Y:S02]  /*0660*/  DMUL R4, R12, R4 ;  /* 0x000000040c047228 */ /* 0x000fe40000000000 */
[C---:B------:R-:W-:Y:S02]  /*0670*/  DMUL R20, R16.reuse, R20 ;  /* 0x0000001410147228 */ /* 0x040fe40000000000 */
[----:B------:R-:W-:Y:S02]  /*0680*/  DFMA R34, R16, R10, R34 ;  /* 0x0000000a1022722b */ /* 0x000fe40000000022 */
[----:B------:R-:W-:-:S02]  /*0690*/  DFMA R30, R12, R24, R30 ;  /* 0x000000180c1e722b */ /* 0x000fc4000000001e */
[----:B------:R-:W-:Y:S01]  /*06a0*/  DFMA R4, R14, R24, -R4 ;  /* 0x000000180e04722b */ /* 0x000fe20000000804 */
[----:B------:R-:W2:Y:S01]  /*06b0*/  LDG.E.64 R24, desc[UR4][R2.64+0x28] ;  /* 0x0000280402187981 */ /* 0x000ea2000c1e1b00 */
[----:B------:R-:W-:-:S04]  /*06c0*/  DFMA R20, R28, R10, -R20 ;  /* 0x0000000a1c14722b */ /* 0x000fc80000000814 */
[----:B------:R-:W-:Y:S02]  /*06d0*/  DADD R10, R30, R34 ;  /* 0x000000001e0a7229 */ /* 0x000fe40000000022 */
[----:B------:R-:W3:Y:S02]  /*06e0*/  LDG.E.64 R30, desc[UR4][R2.64+0x20] ;  /* 0x00002004021e7981 */ /* 0x000ee4000c1e1b00 */
[----:B------:R-:W-:Y:S02]  /*06f0*/  DADD R4, R4, R20 ;  /* 0x0000000004047229 */ /* 0x000fe40000000014 */
[----:B------:R-:W4:Y:S04]  /*0700*/  LDG.E.64 R34, desc[UR4][R2.64+0x30] ;  /* 0x0000300402227981 */ /* 0x000f28000c1e1b00 */
[----:B------:R2:W5:Y:S02]  /*0710*/  LDG.E.64 R20, desc[UR4][R2.64+0x38] ;  /* 0x0000380402147981 */ /* 0x000564000c1e1b00 */
[----:B--2---:R-:W-:-:S08]  /*0720*/  DMUL R2, R8, R24 ;  /* 0x0000001808027228 */ /* 0x004fd00000000000 */
[C---:B---3--:R-:W-:Y:S02]  /*0730*/  DFMA R2, R32.reuse, R30, R2 ;  /* 0x0000001e2002722b */ /* 0x048fe40000000002 */
[----:B------:R-:W-:-:S08]  /*0740*/  DMUL R32, R32, R24 ;  /* 0x0000001820207228 */ /* 0x000fd00000000000 */
[----:B------:R-:W-:Y:S02]  /*0750*/  DFMA R8, R8, R30, -R32 ;  /* 0x0000001e0808722b */ /* 0x000fe40000000820 */
[-C--:B------:R-:W-:Y:S02]  /*0760*/  DMUL R32, R14, R24.reuse ;  /* 0x000000180e207228 */ /* 0x080fe40000000000 */
[----:B------:R-:W-:-:S06]  /*0770*/  DMUL R24, R12, R24 ;  /* 0x000000180c187228 */ /* 0x000fcc0000000000 */
[----:B------:R-:W-:Y:S02]  /*0780*/  DFMA R32, R12, R30, R32 ;  /* 0x0000001e0c20722b */ /* 0x000fe40000000020 */
[----:B-----5:R-:W-:Y:S02]  /*0790*/  DMUL R12, R18, R20 ;  /* 0x00000014120c7228 */ /* 0x020fe40000000000 */
[----:B------:R-:W-:Y:S02]  /*07a0*/  DFMA R24, R14, R30, -R24 ;  /* 0x0000001e0e18722b */ /* 0x000fe40000000818 */
[----:B------:R-:W-:-:S04]  /*07b0*/  DMUL R14, R6, R20 ;  /* 0x00000014060e7228 */ /* 0x000fc80000000000 */
[-C--:B----4-:R-:W-:Y:S01]  /*07c0*/  DFMA R12, R6, R34.reuse, R12 ;  /* 0x00000022060c722b */ /* 0x090fe2000000000c */
[----:B------:R-:W0:Y:S03]  /*07d0*/  LDC.64 R6, c[0x0][0x388] ;  /* 0x0000e200ff067b82 */ /* 0x000e260000000a00 */
[----:B------:R-:W-:Y:S02]  /*07e0*/  DFMA R18, R18, R34, -R14 ;  /* 0x000000221212722b */ /* 0x000fe4000000080e */
[-C--:B------:R-:W-:Y:S02]  /*07f0*/  DMUL R14, R28, R20.reuse ;  /* 0x000000141c0e7228 */ /* 0x080fe40000000000 */
[----:B------:R-:W-:-:S06]  /*0800*/  DMUL R20, R16, R20 ;  /* 0x0000001410147228 */ /* 0x000fcc0000000000 */
[-C--:B------:R-:W-:Y:S02]  /*0810*/  DFMA R16, R16, R34.reuse, R14 ;  /* 0x000000221010722b */ /* 0x080fe4000000000e */
[----:B------:R-:W-:Y:S02]  /*0820*/  DFMA R20, R28, R34, -R20 ;  /* 0x000000221c14722b */ /* 0x000fe40000000814 */
[----:B------:R-:W-:Y:S02]  /*0830*/  DADD R2, R2, R12 ;  /* 0x0000000002027229 */ /* 0x000fe4000000000c */
[----:B------:R-:W-:Y:S02]  /*0840*/  DADD R8, R8, R18 ;  /* 0x0000000008087229 */ /* 0x000fe40000000012 */
[----:B------:R-:W-:Y:S02]  /*0850*/  DADD R16, R32, R16 ;  /* 0x0000000020107229 */ /* 0x000fe40000000010 */
[----:B------:R-:W-:Y:S01]  /*0860*/  DADD R20, R24, R20 ;  /* 0x0000000018147229 */ /* 0x000fe20000000014 */
[----:B0-----:R-:W-:-:S05]  /*0870*/  IMAD.WIDE.U32 R6, R36, 0x8, R6 ;  /* 0x0000000824067825 */ /* 0x001fca00078e0006 */
[----:B------:R-:W-:Y:S04]  /*0880*/  STG.E.64 desc[UR4][R6.64], R22 ;  /* 0x0000001606007986 */ /* 0x000fe8000c101b04 */
[----:B------:R-:W-:Y:S04]  /*0890*/  STG.E.64 desc[UR4][R6.64+0x8], R26 ;  /* 0x0000081a06007986 */ /* 0x000fe8000c101b04 */
[----:B------:R-:W-:Y:S04]  /*08a0*/  STG.E.64 desc[UR4][R6.64+0x10], R2 ;  /* 0x0000100206007986 */ /* 0x000fe8000c101b04 */
[----:B------:R-:W-:Y:S04]  /*08b0*/  STG.E.64 desc[UR4][R6.64+0x18], R8 ;  /* 0x0000180806007986 */ /* 0x000fe8000c101b04 */
[----:B------:R-:W-:Y:S04]  /*08c0*/  STG.E.64 desc[UR4][R6.64+0x20], R10 ;  /* 0x0000200a06007986 */ /* 0x000fe8000c101b04 */
[----:B------:R-:W-:Y:S04]  /*08d0*/  STG.E.64 desc[UR4][R6.64+0x28], R4 ;  /* 0x0000280406007986 */ /* 0x000fe8000c101b04 */
[----:B------:R-:W-:Y:S04]  /*08e0*/  STG.E.64 desc[UR4][R6.64+0x30], R16 ;  /* 0x0000301006007986 */ /* 0x000fe8000c101b04 */
[----:B------:R-:W-:Y:S01]  /*08f0*/  STG.E.64 desc[UR4][R6.64+0x38], R20 ;  /* 0x0000381406007986 */ /* 0x000fe2000c101b04 */
[----:B------:R-:W-:Y:S05]  /*0900*/  EXIT ;  /* 0x000000000000794d */ /* 0x000fea0003800000 */
.L_x_18:
        /* <DEDUP_REMOVED lines=15> */
.L_x_58:


//--------------------- .text._Z13kernel_diagmuiPdd --------------------------
	.section	.text._Z13kernel_diagmuiPdd,"ax",@progbits
	.align	128
        .global         _Z13kernel_diagmuiPdd
        .type           _Z13kernel_diagmuiPdd,@function
        .size           _Z13kernel_diagmuiPdd,(.L_x_59 - _Z13kernel_diagmuiPdd)
        .other          _Z13kernel_diagmuiPdd,@"STO_CUDA_ENTRY STV_DEFAULT"
_Z13kernel_diagmuiPdd:
.text._Z13kernel_diagmuiPdd:
[----:B------:R-:W-:Y:S01]  /*0000*/  LDC R1, c[0x0][0x37c] ;  /* 0x0000df00ff017b82 */ /* 0x000fe20000000800 */
[----:B------:R-:W0:Y:S07]  /*0010*/  S2R R3, SR_TID.X ;  /* 0x0000000000037919 */ /* 0x000e2e0000002100 */
[----:B------:R-:W0:Y:S01]  /*0020*/  S2UR UR4, SR_CTAID.X ;  /* 0x00000000000479c3 */ /* 0x000e220000002500 */
[----:B------:R-:W1:Y:S07]  /*0030*/  LDCU UR6, c[0x0][0x380] ;  /* 0x00007000ff0677ac */ /* 0x000e6e0008000800 */
[----:B------:R-:W0:Y:S02]  /*0040*/  LDC R0, c[0x0][0x360] ;  /* 0x0000d800ff007b82 */ /* 0x000e240000000800 */
[----:B0-----:R-:W-:-:S05]  /*0050*/  IMAD R0, R0, UR4, R3 ;  /* 0x0000000400007c24 */ /* 0x001fca000f8e0203 */
[----:B-1----:R-:W-:-:S13]  /*0060*/  ISETP.GE.U32.AND P0, PT, R0, UR6, PT ;  /* 0x0000000600007c0c */ /* 0x002fda000bf06070 */
[----:B------:R-:W-:Y:S05]  /*0070*/  @P0 EXIT ;  /* 0x000000000000094d */ /* 0x000fea0003800000 */
[----:B------:R-:W0:Y:S01]  /*0080*/  LDC.64 R2, c[0x0][0x388] ;  /* 0x0000e200ff027b82 */ /* 0x000e220000000a00 */
[----:B------:R-:W1:Y:S01]  /*0090*/  LDCU.64 UR4, c[0x0][0x358] ;  /* 0x00006b00ff0477ac */ /* 0x000e620008000a00 */
[----:B------:R-:W-:Y:S01]  /*00a0*/  IMAD R5, R0, UR6, R0 ;  /* 0x0000000600057c24 */ /* 0x000fe2000f8e0200 */
[----:B------:R-:W2:Y:S03]  /*00b0*/  LDCU.64 UR8, c[0x0][0x390] ;  /* 0x00007200ff0877ac */ /* 0x000ea60008000a00 */
[----:B0-----:R-:W-:-:S05]  /*00c0*/  IMAD.WIDE.U32 R2, R5, 0x8, R2 ;  /* 0x0000000805027825 */ /* 0x001fca00078e0002 */
[----:B-1----:R-:W2:Y:S02]  /*00d0*/  LDG.E.64 R4, desc[UR4][R2.64] ;  /* 0x0000000402047981 */ /* 0x002ea4000c1e1b00 */
[----:B--2---:R-:W-:-:S07]  /*00e0*/  DADD R4, R4, UR8 ;  /* 0x0000000804047e29 */ /* 0x004fce0008000000 */
[----:B------:R-:W-:Y:S01]  /*00f0*/  STG.E.64 desc[UR4][R2.64], R4 ;  /* 0x0000000402007986 */ /* 0x000fe2000c101b04 */
[----:B------:R-:W-:Y:S05]  /*0100*/  EXIT ;  /* 0x000000000000794d */ /* 0x000fea0003800000 */
.L_x_19:
        /* <DEDUP_REMOVED lines=15> */
.L_x_59:


//--------------------- .text._Z14kernel_diagdividPdS_ --------------------------
	.section	.text._Z14kernel_diagdividPdS_,"ax",@progbits
	.align	128
        .global         _Z14kernel_diagdividPdS_
        .type           _Z14kernel_diagdividPdS_,@function
        .size           _Z14kernel_diagdividPdS_,(.L_x_55 - _Z14kernel_diagdividPdS_)
        .other          _Z14kernel_diagdividPdS_,@"STO_CUDA_ENTRY STV_DEFAULT"
_Z14kernel_diagdividPdS_:
.text._Z14kernel_diagdividPdS_:
        /* <DEDUP_REMOVED lines=10> */
[----:B------:R-:W2:Y:S01]  /*00a0*/  LDCU.64 UR6, c[0x0][0x388] ;  /* 0x00007100ff0677ac */ /* 0x000ea20008000a00 */
[----:B0-----:R-:W-:-:S06]  /*00b0*/  IMAD.WIDE.U32 R6, R9, 0x8, R6 ;  /* 0x0000000809067825 */ /* 0x001fcc00078e0006 */
[----:B-1----:R-:W2:Y:S02]  /*00c0*/  LDG.E.64 R6, desc[UR4][R6.64] ;  /* 0x0000000406067981 */ /* 0x002ea4000c1e1b00 */
[----:B--2---:R-:W-:-:S14]  /*00d0*/  DSETP.GT.AND P0, PT, R6, UR6, PT ;  /* 0x0000000606007e2a */ /* 0x004fdc000bf04000 */
[----:B------:R-:W-:Y:S05]  /*00e0*/  @!P0 BRA `(.L_x_20) ;  /* 0x0000000000648947 */ /* 0x000fea0003800000 */
[----:B------:R-:W0:Y:S02]  /*00f0*/  LDC.64 R4, c[0x0][0x390] ;  /* 0x0000e400ff047b82 */ /* 0x000e240000000a00 */
[----:B0-----:R-:W-:-:S05]  /*0100*/  IMAD.WIDE.U32 R4, R9, 0x8, R4 ;  /* 0x0000000809047825 */ /* 0x001fca00078e0004 */
[----:B------:R-:W2:Y:S01]  /*0110*/  LDG.E.64 R8, desc[UR4][R4.64] ;  /* 0x0000000404087981 */ /* 0x000ea2000c1e1b00 */
[----:B------:R-:W0:Y:S01]  /*0120*/  MUFU.RCP64H R3, R7 ;  /* 0x0000000700037308 */ /* 0x000e220000001800 */
[----:B------:R-:W-:Y:S01]  /*0130*/  IMAD.MOV.U32 R2, RZ, RZ, 0x1 ;  /* 0x00000001ff027424 */ /* 0x000fe200078e00ff */
[----:B------:R-:W-:Y:S05]  /*0140*/  BSSY.RECONVERGENT B0, `(.L_x_21) ;  /* 0x0000011000007945 */ /* 0x000fea0003800200 */
[----:B0-----:R-:W-:-:S08]  /*0150*/  DFMA R10, -R6, R2, 1 ;  /* 0x3ff00000060a742b */ /* 0x001fd00000000102 */
[----:B------:R-:W-:-:S08]  /*0160*/  DFMA R10, R10, R10, R10 ;  /* 0x0000000a0a0a722b */ /* 0x000fd0000000000a */
[----:B------:R-:W-:-:S08]  /*0170*/  DFMA R10, R2, R10, R2 ;  /* 0x0000000a020a722b */ /* 0x000fd00000000002 */
[----:B------:R-:W-:-:S08]  /*0180*/  DFMA R2, -R6, R10, 1 ;  /* 0x3ff000000602742b */ /* 0x000fd0000000010a */
[----:B------:R-:W-:-:S08]  /*0190*/  DFMA R2, R10, R2, R10 ;  /* 0x000000020a02722b */ /* 0x000fd0000000000a */
[----:B--2---:R-:W-:Y:S01]  /*01a0*/  DMUL R10, R8, R2 ;  /* 0x00000002080a7228 */ /* 0x004fe20000000000 */
[----:B------:R-:W-:-:S07]  /*01b0*/  FSETP.GEU.AND P1, PT, |R9|, 6.5827683646048100446e-37, PT ;  /* 0x036000000900780b */ /* 0x000fce0003f2e200 */
[----:B------:R-:W-:-:S08]  /*01c0*/  DFMA R12, -R6, R10, R8 ;  /* 0x0000000a060c722b */ /* 0x000fd00000000108 */
[----:B------:R-:W-:-:S10]  /*01d0*/  DFMA R2, R2, R12, R10 ;  /* 0x0000000c0202722b */ /* 0x000fd4000000000a */
[----:B------:R-:W-:-:S05]  /*01e0*/  FFMA R0, RZ, R7, R3 ;  /* 0x00000007ff007223 */ /* 0x000fca0000000003 */
[----:B------:R-:W-:-:S13]  /*01f0*/  FSETP.GT.AND P0, PT, |R0|, 1.469367938527859385e-39, PT ;  /* 0x001000000000780b */ /* 0x000fda0003f04200 */
[----:B------:R-:W-:Y:S05]  /*0200*/  @P0 BRA P1, `(.L_x_22) ;  /* 0x0000000000100947 */ /* 0x000fea0000800000 */
[----:B------:R-:W-:-:S07]  /*0210*/  MOV R0, 0x230 ;  /* 0x0000023000007802 */ /* 0x000fce0000000f00 */
[----:B------:R-:W-:Y:S05]  /*0220*/  CALL.REL.NOINC `($__internal_0_$__cuda_sm20_div_rn_f64_full) ;  /* 0x0000000000247944 */ /* 0x000fea0003c00000 */
[----:B------:R-:W-:Y:S02]  /*0230*/  IMAD.MOV.U32 R2, RZ, RZ, R12 ;  /* 0x000000ffff027224 */ /* 0x000fe400078e000c */
[----:B------:R-:W-:-:S07]  /*0240*/  IMAD.MOV.U32 R3, RZ, RZ, R13 ;  /* 0x000000ffff037224 */ /* 0x000fce00078e000d */
.L_x_22:
[----:B------:R-:W-:Y:S05]  /*0250*/  BSYNC.RECONVERGENT B0 ;  /* 0x0000000000007941 */ /* 0x000fea0003800200 */
.L_x_21:
[----:B------:R-:W-:Y:S01]  /*0260*/  STG.E.64 desc[UR4][R4.64], R2 ;  /* 0x0000000204007986 */ /* 0x000fe2000c101b04 */
[----:B------:R-:W-:Y:S05]  /*0270*/  EXIT ;  /* 0x000000000000794d */ /* 0x000fea0003800000 */
.L_x_20:
[----:B------:R-:W0:Y:S02]  /*0280*/  LDC.64 R2, c[0x0][0x390] ;  /* 0x0000e400ff027b82 */ /* 0x000e240000000a00 */
[----:B0-----:R-:W-:-:S05]  /*0290*/  IMAD.WIDE.U32 R2, R9, 0x8, R2 ;  /* 0x0000000809027825 */ /* 0x001fca00078e0002 */
[----:B------:R-:W-:Y:S01]  /*02a0*/  STG.E.64 desc[UR4][R2.64], RZ ;  /* 0x000000ff02007986 */ /* 0x000fe2000c101b04 */
[----:B------:R-:W-:Y:S05]  /*02b0*/  EXIT ;  /* 0x000000000000794d */ /* 0x000fea0003800000 */
        .weak           $__internal_0_$__cuda_sm20_div_rn_f64_full
        .type           $__internal_0_$__cuda_sm20_div_rn_f64_full,@function
        .size           $__internal_0_$__cuda_sm20_div_rn_f64_full,(.L_x_55 - $__internal_0_$__cuda_sm20_div_rn_f64_full)
$__internal_0_$__cuda_sm20_div_rn_f64_full:
[C---:B------:R-:W-:Y:S01]  /*02c0*/  FSETP.GEU.AND P0, PT, |R7|.reuse, 1.469367938527859385e-39, PT ;  /* 0x001000000700780b */ /* 0x040fe20003f0e200 */
[----:B------:R-:W-:Y:S01]  /*02d0*/  IMAD.MOV.U32 R16, RZ, RZ, 0x1 ;  /* 0x00000001ff107424 */ /* 0x000fe200078e00ff */
[----:B------:R-:W-:Y:S01]  /*02e0*/  LOP3.LUT R2, R7, 0x800fffff, RZ, 0xc0, !PT ;  /* 0x800fffff07027812 */ /* 0x000fe200078ec0ff */
[----:B------:R-:W-:Y:S01]  /*02f0*/  BSSY.RECONVERGENT B1, `(.L_x_23) ;  /* 0x0000055000017945 */ /* 0x000fe20003800200 */
[C---:B------:R-:W-:Y:S02]  /*0300*/  FSETP.GEU.AND P2, PT, |R9|.reuse, 1.469367938527859385e-39, PT ;  /* 0x001000000900780b */ /* 0x040fe40003f4e200 */
[----:B------:R-:W-:Y:S01]  /*0310*/  LOP3.LUT R3, R2, 0x3ff00000, RZ, 0xfc, !PT ;  /* 0x3ff0000002037812 */ /* 0x000fe200078efcff */
[----:B------:R-:W-:Y:S01]  /*0320*/  IMAD.MOV.U32 R2, RZ, RZ, R6 ;  /* 0x000000ffff027224 */ /* 0x000fe200078e0006 */
[----:B------:R-:W-:Y:S02]  /*0330*/  LOP3.LUT R12, R9, 0x7ff00000, RZ, 0xc0, !PT ;  /* 0x7ff00000090c7812 */ /* 0x000fe400078ec0ff */
[----:B------:R-:W-:-:S03]  /*0340*/  LOP3.LUT R15, R7, 0x7ff00000, RZ, 0xc0, !PT ;  /* 0x7ff00000070f7812 */ /* 0x000fc600078ec0ff */
[----:B------:R-:W-:Y:S01]  /*0350*/  @!P0 DMUL R2, R6, 8.98846567431157953865e+307 ;  /* 0x7fe0000006028828 */ /* 0x000fe20000000000 */
[----:B------:R-:W-:-:S03]  /*0360*/  ISETP.GE.U32.AND P1, PT, R12, R15, PT ;  /* 0x0000000f0c00720c */ /* 0x000fc60003f26070 */
[----:B------:R-:W-:Y:S01]  /*0370*/  @!P2 LOP3.LUT R13, R7, 0x7ff00000, RZ, 0xc0, !PT ;  /* 0x7ff00000070da812 */ /* 0x000fe200078ec0ff */
[----:B------:R-:W-:Y:S01]  /*0380*/  @!P2 IMAD.MOV.U32 R18, RZ, RZ, RZ ;  /* 0x000000ffff12a224 */ /* 0x000fe200078e00ff */
[----:B------:R-:W0:Y:S02]  /*0390*/  MUFU.RCP64H R17, R3 ;  /* 0x0000000300117308 */ /* 0x000e240000001800 */
[----:B------:R-:W-:Y:S01]  /*03a0*/  @!P2 ISETP.GE.U32.AND P3, PT, R12, R13, PT ;  /* 0x0000000d0c00a20c */ /* 0x000fe20003f66070 */
[----:B------:R-:W-:-:S05]  /*03b0*/  IMAD.MOV.U32 R13, RZ, RZ, 0x1ca00000 ;  /* 0x1ca00000ff0d7424 */ /* 0x000fca00078e00ff */
[----:B------:R-:W-:-:S04]  /*03c0*/  @!P2 SEL R19, R13, 0x63400000, !P3 ;  /* 0x634000000d13a807 */ /* 0x000fc80005800000 */
[----:B------:R-:W-:-:S04]  /*03d0*/  @!P2 LOP3.LUT R19, R19, 0x80000000, R9, 0xf8, !PT ;  /* 0x800000001313a812 */ /* 0x000fc800078ef809 */
[----:B------:R-:W-:Y:S01]  /*03e0*/  @!P2 LOP3.LUT R19, R19, 0x100000, RZ, 0xfc, !PT ;  /* 0x001000001313a812 */ /* 0x000fe200078efcff */
[----:B0-----:R-:W-:-:S08]  /*03f0*/  DFMA R10, R16, -R2, 1 ;  /* 0x3ff00000100a742b */ /* 0x001fd00000000802 */
[----:B------:R-:W-:-:S08]  /*0400*/  DFMA R10, R10, R10, R10 ;  /* 0x0000000a0a0a722b */ /* 0x000fd0000000000a */
[----:B------:R-:W-:Y:S01]  /*0410*/  DFMA R16, R16, R10, R16 ;  /* 0x0000000a1010722b */ /* 0x000fe20000000010 */
[----:B------:R-:W-:Y:S01]  /*0420*/  SEL R11, R13, 0x63400000, !P1 ;  /* 0x634000000d0b7807 */ /* 0x000fe20004800000 */
[----:B------:R-:W-:-:S03]  /*0430*/  IMAD.MOV.U32 R10, RZ, RZ, R8 ;  /* 0x000000ffff0a7224 */ /* 0x000fc600078e0008 */
[----:B------:R-:W-:-:S03]  /*0440*/  LOP3.LUT R11, R11, 0x800fffff, R9, 0xf8, !PT ;  /* 0x800fffff0b0b7812 */ /* 0x000fc600078ef809 */
[----:B------:R-:W-:-:S03]  /*0450*/  DFMA R20, R16, -R2, 1 ;  /* 0x3ff000001014742b */ /* 0x000fc60000000802 */
[----:B------:R-:W-:-:S05]  /*0460*/  @!P2 DFMA R10, R10, 2, -R18 ;  /* 0x400000000a0aa82b */ /* 0x000fca0000000812 */
[----:B------:R-:W-:Y:S01]  /*0470*/  DFMA R16, R16, R20, R16 ;  /* 0x000000141010722b */ /* 0x000fe20000000010 */
[----:B------:R-:W-:Y:S02]  /*0480*/  IMAD.MOV.U32 R21, RZ, RZ, R12 ;  /* 0x000000ffff157224 */ /* 0x000fe400078e000c */
[----:B------:R-:W-:Y:S01]  /*0490*/  IMAD.MOV.U32 R20, RZ, RZ, R15 ;  /* 0x000000ffff147224 */ /* 0x000fe200078e000f */
[----:B------:R-:W-:Y:S02]  /*04a0*/  @!P0 LOP3.LUT R20, R3, 0x7ff00000, RZ, 0xc0, !PT ;  /* 0x7ff0000003148812 */ /* 0x000fe400078ec0ff */
[----:B------:R-:W-:Y:S02]  /*04b0*/  @!P2 LOP3.LUT R21, R11, 0x7ff00000, RZ, 0xc0, !PT ;  /* 0x7ff000000b15a812 */ /* 0x000fe400078ec0ff */
[----:B------:R-:W-:Y:S01]  /*04c0*/  DMUL R18, R16, R10 ;  /* 0x0000000a10127228 */ /* 0x000fe20000000000 */
[----:B------:R-:W-:Y:S02]  /*04d0*/  VIADD R23, R20, 0xffffffff ;  /* 0xffffffff14177836 */ /* 0x000fe40000000000 */
[----:B------:R-:W-:-:S05]  /*04e0*/  VIADD R22, R21, 0xffffffff ;  /* 0xffffffff15167836 */ /* 0x000fca0000000000 */
[----:B------:R-:W-:Y:S01]  /*04f0*/  DFMA R14, R18, -R2, R10 ;  /* 0x80000002120e722b */ /* 0x000fe2000000000a */
[----:B------:R-:W-:-:S04]  /*0500*/  ISETP.GT.U32.AND P0, PT, R22, 0x7feffffe, PT ;  /* 0x7feffffe1600780c */ /* 0x000fc80003f04070 */
[----:B------:R-:W-:-:S03]  /*0510*/  ISETP.GT.U32.OR P0, PT, R23, 0x7feffffe, P0 ;  /* 0x7feffffe1700780c */ /* 0x000fc60000704470 */
[----:B------:R-:W-:-:S10]  /*0520*/  DFMA R14, R16, R14, R18 ;  /* 0x0000000e100e722b */ /* 0x000fd40000000012 */
[----:B------:R-:W-:Y:S05]  /*0530*/  @P0 BRA `(.L_x_24) ;  /* 0x00000000006c0947 */ /* 0x000fea0003800000 */
[----:B------:R-:W-:-:S04]  /*0540*/  LOP3.LUT R9, R7, 0x7ff00000, RZ, 0xc0, !PT ;  /* 0x7ff0000007097812 */ /* 0x000fc800078ec0ff */
[CC--:B------:R-:W-:Y:S02]  /*0550*/  VIADDMNMX R8, R12.reuse, -R9.reuse, 0xb9600000, !PT ;  /* 0xb96000000c087446 */ /* 0x0c0fe40007800909 */
[----:B------:R-:W-:Y:S02]  /*0560*/  ISETP.GE.U32.AND P0, PT, R12, R9, PT ;  /* 0x000000090c00720c */ /* 0x000fe40003f06070 */
[----:B------:R-:W-:Y:S02]  /*0570*/  VIMNMX R8, PT, PT, R8, 0x46a00000, PT ;  /* 0x46a0000008087848 */ /* 0x000fe40003fe0100 */
[----:B------:R-:W-:-:S05]  /*0580*/  SEL R13, R13, 0x63400000, !P0 ;  /* 0x634000000d0d7807 */ /* 0x000fca0004000000 */
[----:B------:R-:W-:Y:S02]  /*0590*/  IMAD.IADD R16, R8, 0x1, -R13 ;  /* 0x0000000108107824 */ /* 0x000fe400078e0a0d */
[----:B------:R-:W-:Y:S02]  /*05a0*/  IMAD.MOV.U32 R8, RZ, RZ, RZ ;  /* 0x000000ffff087224 */ /* 0x000fe400078e00ff */
[----:B------:R-:W-:-:S06]  /*05b0*/  VIADD R9, R16, 0x7fe00000 ;  /* 0x7fe0000010097836 */ /* 0x000fcc0000000000 */
[----:B------:R-:W-:-:S10]  /*05c0*/  DMUL R12, R14, R8 ;  /* 0x000000080e0c7228 */ /* 0x000fd40000000000 */
[----:B------:R-:W-:-:S13]  /*05d0*/  FSETP.GTU.AND P0, PT, |R13|, 1.469367938527859385e-39, PT ;  /* 0x001000000d00780b */ /* 0x000fda0003f0c200 */
[----:B------:R-:W-:Y:S05]  /*05e0*/  @P0 BRA `(.L_x_25) ;  /* 0x0000000000940947 */ /* 0x000fea0003800000 */
[----:B------:R-:W-:Y:S01]  /*05f0*/  DFMA R2, R14, -R2, R10 ;  /* 0x800000020e02722b */ /* 0x000fe2000000000a */
[----:B------:R-:W-:-:S09]  /*0600*/  IMAD.MOV.U32 R8, RZ, RZ, RZ ;  /* 0x000000ffff087224 */ /* 0x000fd200078e00ff */
[C---:B------:R-:W-:Y:S02]  /*0610*/  FSETP.NEU.AND P0, PT, R3.reuse, RZ, PT ;  /* 0x000000ff0300720b */ /* 0x040fe40003f0d000 */
[----:B------:R-:W-:-:S04]  /*0620*/  LOP3.LUT R7, R3, 0x80000000, R7, 0x48, !PT ;  /* 0x8000000003077812 */ /* 0x000fc800078e4807 */
[----:B------:R-:W-:-:S07]  /*0630*/  LOP3.LUT R9, R7, R9, RZ, 0xfc, !PT ;  /* 0x0000000907097212 */ /* 0x000fce00078efcff */
[----:B------:R-:W-:Y:S05]  /*0640*/  @!P0 BRA `(.L_x_25) ;  /* 0x00000000007c8947 */ /* 0x000fea0003800000 */
[----:B------:R-:W-:Y:S01]  /*0650*/  IMAD.MOV R3, RZ, RZ, -R16 ;  /* 0x000000ffff037224 */ /* 0x000fe200078e0a10 */
[----:B------:R-:W-:Y:S01]  /*0660*/  DMUL.RP R8, R14, R8 ;  /* 0x000000080e087228 */ /* 0x000fe20000008000 */
[----:B------:R-:W-:-:S06]  /*0670*/  IMAD.MOV.U32 R2, RZ, RZ, RZ ;  /* 0x000000ffff027224 */ /* 0x000fcc00078e00ff */
[----:B------:R-:W-:-:S03]  /*0680*/  DFMA R2, R12, -R2, R14 ;  /* 0x800000020c02722b */ /* 0x000fc6000000000e */
[----:B------:R-:W-:-:S03]  /*0690*/  LOP3.LUT R7, R9, R7, RZ, 0x3c, !PT ;  /* 0x0000000709077212 */ /* 0x000fc600078e3cff */
[----:B------:R-:W-:-:S04]  /*06a0*/  IADD3 R2, PT, PT, -R16, -0x43300000, RZ ;  /* 0xbcd0000010027810 */ /* 0x000fc80007ffe1ff */
[----:B------:R-:W-:-:S04]  /*06b0*/  FSETP.NEU.AND P0, PT, |R3|, R2, PT ;  /* 0x000000020300720b */ /* 0x000fc80003f0d200 */
[----:B------:R-:W-:Y:S02]  /*06c0*/  FSEL R12, R8, R12, !P0 ;  /* 0x0000000c080c7208 */ /* 0x000fe40004000000 */
[----:B------:R-:W-:Y:S01]  /*06d0*/  FSEL R13, R7, R13, !P0 ;  /* 0x0000000d070d7208 */ /* 0x000fe20004000000 */
[----:B------:R-:W-:Y:S06]  /*06e0*/  BRA `(.L_x_25) ;  /* 0x0000000000547947 */ /* 0x000fec0003800000 */
.L_x_24:
[----:B------:R-:W-:-:S14]  /*06f0*/  DSETP.NAN.AND P0, PT, R8, R8, PT ;  /* 0x000000080800722a */ /* 0x000fdc0003f08000 */
[----:B------:R-:W-:Y:S05]  /*0700*/  @P0 BRA `(.L_x_26) ;  /* 0x0000000000440947 */ /* 0x000fea0003800000 */
[----:B------:R-:W-:-:S14]  /*0710*/  DSETP.NAN.AND P0, PT, R6, R6, PT ;  /* 0x000000060600722a */ /* 0x000fdc0003f08000 */
[----:B------:R-:W-:Y:S05]  /*0720*/  @P0 BRA `(.L_x_27) ;  /* 0x0000000000300947 */ /* 0x000fea0003800000 */
[----:B------:R-:W-:Y:S01]  /*0730*/  ISETP.NE.AND P0, PT, R21, R20, PT ;  /* 0x000000141500720c */ /* 0x000fe20003f05270 */
[----:B------:R-:W-:Y:S02]  /*0740*/  IMAD.MOV.U32 R12, RZ, RZ, 0x0 ;  /* 0x00000000ff0c7424 */ /* 0x000fe400078e00ff */
[----:B------:R-:W-:-:S10]  /*0750*/  IMAD.MOV.U32 R13, RZ, RZ, -0x80000 ;  /* 0xfff80000ff0d7424 */ /* 0x000fd400078e00ff */
[----:B------:R-:W-:Y:S05]  /*0760*/  @!P0 BRA `(.L_x_25) ;  /* 0x0000000000348947 */ /* 0x000fea0003800000 */
[----:B------:R-:W-:Y:S02]  /*0770*/  ISETP.NE.AND P0, PT, R21, 0x7ff00000, PT ;  /* 0x7ff000001500780c */ /* 0x000fe40003f05270 */
[----:B------:R-:W-:Y:S02]  /*0780*/  LOP3.LUT R13, R9, 0x80000000, R7, 0x48, !PT ;  /* 0x80000000090d7812 */ /* 0x000fe400078e4807 */
[----:B------:R-:W-:-:S13]  /*0790*/  ISETP.EQ.OR P0, PT, R20, RZ, !P0 ;  /* 0x000000ff1400720c */ /* 0x000fda0004702670 */
[----:B------:R-:W-:Y:S01]  /*07a0*/  @P0 LOP3.LUT R2, R13, 0x7ff00000, RZ, 0xfc, !PT ;  /* 0x7ff000000d020812 */ /* 0x000fe200078efcff */
[----:B------:R-:W-:Y:S02]  /*07b0*/  @!P0 IMAD.MOV.U32 R12, RZ, RZ, RZ ;  /* 0x000000ffff0c8224 */ /* 0x000fe400078e00ff */
[----:B------:R-:W-:Y:S02]  /*07c0*/  @P0 IMAD.MOV.U32 R12, RZ, RZ, RZ ;  /* 0x000000ffff0c0224 */ /* 0x000fe400078e00ff */
[----:B------:R-:W-:Y:S01]  /*07d0*/  @P0 IMAD.MOV.U32 R13, RZ, RZ, R2 ;  /* 0x000000ffff0d0224 */ /* 0x000fe200078e0002 */
[----:B------:R-:W-:Y:S06]  /*07e0*/  BRA `(.L_x_25) ;  /* 0x0000000000147947 */ /* 0x000fec0003800000 */
.L_x_27:
[----:B------:R-:W-:Y:S01]  /*07f0*/  LOP3.LUT R13, R7, 0x80000, RZ, 0xfc, !PT ;  /* 0x00080000070d7812 */ /* 0x000fe200078efcff */
[----:B------:R-:W-:Y:S01]  /*0800*/  IMAD.MOV.U32 R12, RZ, RZ, R6 ;  /* 0x000000ffff0c7224 */ /* 0x000fe200078e0006 */
[----:B------:R-:W-:Y:S06]  /*0810*/  BRA `(.L_x_25) ;  /* 0x0000000000087947 */ /* 0x000fec0003800000 */
.L_x_26:
[----:B------:R-:W-:Y:S01]  /*0820*/  LOP3.LUT R13, R9, 0x80000, RZ, 0xfc, !PT ;  /* 0x00080000090d7812 */ /* 0x000fe200078efcff */
[----:B------:R-:W-:-:S07]  /*0830*/  IMAD.MOV.U32 R12, RZ, RZ, R8 ;  /* 0x000000ffff0c7224 */ /* 0x000fce00078e0008 */
.L_x_25:
[----:B------:R-:W-:Y:S05]  /*0840*/  BSYNC.RECONVERGENT B1 ;  /* 0x0000000000017941 */ /* 0x000fea0003800200 */
.L_x_23:
[----:B------:R-:W-:Y:S02]  /*0850*/  IMAD.MOV.U32 R2, RZ, RZ, R0 ;  /* 0x000000ffff027224 */ /* 0x000fe400078e0000 */
[----:B------:R-:W-:-:S04]  /*0860*/  IMAD.MOV.U32 R3, RZ, RZ, 0x0 ;  /* 0x00000000ff037424 */ /* 0x000fc800078e00ff */
[----:B------:R-:W-:Y:S05]  /*0870*/  RET.REL.NODEC R2 `(_Z14kernel_diagdividPdS_) ;  /* 0xfffffff402e07950 */ /* 0x000fea0003c3ffff */
.L_x_28:
        /* <DEDUP_REMOVED lines=16> */
.L_x_55:


//--------------------- .text._Z12kernel_deriviiiiiiPdS_S_PcPiS_ --------------------------
	.section	.text._Z12kernel_deriviiiiiiPdS_S_PcPiS_,"ax",@progbits
	.align	128
        .global         _Z12kernel_deriviiiiiiPdS_S_PcPiS_
        .type           _Z12kernel_deriviiiiiiPdS_S_PcPiS_,@function
        .size           _Z12kernel_deriviiiiiiPdS_S_PcPiS_,(.L_x_61 - _Z12kernel_deriviiiiiiPdS_S_PcPiS_)
        .other          _Z12kernel_deriviiiiiiPdS_S_PcPiS_,@"STO_CUDA_ENTRY STV_DEFAULT"
_Z12kernel_deriviiiiiiPdS_S_PcPiS_:
.text._Z12kernel_deriviiiiiiPdS_S_PcPiS_:
[----:B------:R-:W0:Y:S01]  /*0000*/  LDC R1, c[0x0][0x37c] ;  /* 0x0000df00ff017b82 */ /* 0x000e220000000800 */
[----:B------:R-:W1:Y:S01]  /*0010*/  S2R R0, SR_TID.X ;  /* 0x0000000000007919 */ /* 0x000e620000002100 */
[----:B------:R-:W1:Y:S01]  /*0020*/  LDCU UR4, c[0x0][0x360] ;  /* 0x00006c00ff0477ac */ /* 0x000e620008000800 */
[----:B0-----:R-:W-:Y:S01]  /*0030*/  VIADD R1, R1, 0xffffffc0 ;  /* 0xffffffc001017836 */ /* 0x001fe20000000000 */
[----:B------:R-:W1:Y:S01]  /*0040*/  S2R R3, SR_CTAID.X ;  /* 0x0000000000037919 */ /* 0x000e620000002500 */
[----:B------:R-:W0:Y:S01]  /*0050*/  LDCU.64 UR6, c[0x0][0x390] ;  /* 0x00007200ff0677ac */ /* 0x000e220008000a00 */
[----:B-1----:R-:W-:-:S05]  /*0060*/  IMAD R0, R3, UR4, R0 ;  /* 0x0000000403007c24 */ /* 0x002fca000f8e0200 */
[C---:B0-----:R-:W-:Y:S01]  /*0070*/  ISETP.GE.U32.AND P0, PT, R0.reuse, UR6, PT ;  /* 0x0000000600007c0c */ /* 0x041fe2000bf06070 */
[----:B------:R-:W-:-:S12]  /*0080*/  VIADD R0, R0, UR7 ;  /* 0x0000000700007c36 */ /* 0x000fd80008000000 */
[----:B------:R-:W-:Y:S05]  /*0090*/  @P0 EXIT ;  /* 0x000000000000094d */ /* 0x000fea0003800000 */
[----:B------:R-:W0:Y:S01]  /*00a0*/  LDCU.64 UR4, c[0x0][0x388] ;  /* 0x00007100ff0477ac */ /* 0x000e220008000a00 */
[----:B------:R-:W-:Y:S01]  /*00b0*/  HFMA2 R6, -RZ, RZ, 0, 0 ;  /* 0x00000000ff067431 */ /* 0x000fe200000001ff */
[----:B------:R-:W1:Y:S01]  /*00c0*/  LDCU.64 UR6, c[0x0][0x358] ;  /* 0x00006b00ff0677ac */ /* 0x000e620008000a00 */
[----:B0-----:R-:W-:-:S09]  /*00d0*/  UISETP.GE.AND UP0, UPT, UR4, 0x1, UPT ;  /* 0x000000010400788c */ /* 0x001fd2000bf06270 */
[----:B-1----:R-:W-:Y:S05]  /*00e0*/  BRA.U !UP0, `(.L_x_29) ;  /* 0x0000000108607547 */ /* 0x002fea000b800000 */
[----:B------:R-:W0:Y:S01]  /*00f0*/  LDC.64 R2, c[0x0][0x3b8] ;  /* 0x0000ee00ff027b82 */ /* 0x000e220000000a00 */
[----:B------:R-:W-:Y:S01]  /*0100*/  BSSY.RECONVERGENT B0, `(.L_x_29) ;  /* 0x0000016000007945 */ /* 0x000fe20003800200 */
[----:B------:R-:W-:Y:S01]  /*0110*/  IMAD.MOV.U32 R6, RZ, RZ, RZ ;  /* 0x000000ffff067224 */ /* 0x000fe200078e00ff */
[----:B------:R-:W1:Y:S01]  /*0120*/  LDCU UR8, c[0x0][0x388] ;  /* 0x00007100ff0877ac */ /* 0x000e620008000800 */
[----:B------:R-:W2:Y:S01]  /*0130*/  LDCU UR9, c[0x0][0x388] ;  /* 0x00007100ff0977ac */ /* 0x000ea20008000800 */
[----:B------:R-:W-:-:S12]  /*0140*/  USHF.L.U32 UR4, UR5, 0x3, URZ ;  /* 0x0000000305047899 */ /* 0x000fd800080006ff */
.L_x_33:
[----:B------:R-:W-:-:S04]  /*0150*/  IMAD.SHL.U32 R5, R6, 0x2, RZ ;  /* 0x0000000206057824 */ /* 0x000fc800078e00ff */
[----:B0-----:R-:W-:-:S05]  /*0160*/  IMAD.WIDE.U32 R4, R5, 0x4, R2 ;  /* 0x0000000405047825 */ /* 0x001fca00078e0002 */
[----:B------:R-:W3:Y:S01]  /*0170*/  LDG.E R7, desc[UR6][R4.64+0x4] ;  /* 0x0000040604077981 */ /* 0x000ee2000c1e1900 */
[----:B------:R-:W-:Y:S01]  /*0180*/  BSSY.RELIABLE B1, `(.L_x_30) ;  /* 0x0000009000017945 */ /* 0x000fe20003800100 */
[----:B---3--:R-:W-:-:S13]  /*0190*/  ISETP.GE.U32.AND P0, PT, R0, R7, PT ;  /* 0x000000070000720c */ /* 0x008fda0003f06070 */
[----:B------:R-:W-:Y:S05]  /*01a0*/  @!P0 BRA `(.L_x_31) ;  /* 0x0000000000188947 */ /* 0x000fea0003800000 */
[----:B------:R-:W3:Y:S02]  /*01b0*/  LDG.E R4, desc[UR6][R4.64] ;  /* 0x0000000604047981 */ /* 0x000ee4000c1e1900 */
[----:B---3--:R-:W-:-:S05]  /*01c0*/  IMAD R7, R4, UR4, R7 ;  /* 0x0000000404077c24 */ /* 0x008fca000f8e0207 */
[----:B------:R-:W-:-:S04]  /*01d0*/  IADD3 R7, PT, PT, R7, -0x1, RZ ;  /* 0xffffffff07077810 */ /* 0x000fc80007ffe0ff */
[----:B------:R-:W-:-:S13]  /*01e0*/  ISETP.GT.U32.AND P0, PT, R0, R7, PT ;  /* 0x000000070000720c */ /* 0x000fda0003f04070 */
[----:B------:R-:W-:Y:S05]  /*01f0*/  @!P0 BREAK.RELIABLE B1 ;  /* 0x0000000000018942 */ /* 0x000fea0003800100 */
[----:B------:R-:W-:Y:S05]  /*0200*/  @!P0 BRA `(.L_x_32) ;  /* 0x0000000000148947 */ /* 0x000fea0003800000 */
.L_x_31:
[----:B-12---:R-:W-:Y:S05]  /*0210*/  BSYNC.RELIABLE B1 ;  /* 0x0000000000017941 */ /* 0x006fea0003800100 */
.L_x_30:
[----:B------:R-:W-:-:S05]  /*0220*/  VIADD R6, R6, 0x1 ;  /* 0x0000000106067836 */ /* 0x000fca0000000000 */
[----:B------:R-:W-:-:S13]  /*0230*/  ISETP.NE.AND P0, PT, R6, UR9, PT ;  /* 0x0000000906007c0c */ /* 0x000fda000bf05270 */
[----:B------:R-:W-:Y:S05]  /*0240*/  @P0 BRA `(.L_x_33) ;  /* 0xfffffffc00c00947 */ /* 0x000fea000383ffff */
[----:B------:R-:W-:-:S07]  /*0250*/  IMAD.U32 R6, RZ, RZ, UR8 ;  /* 0x00000008ff067e24 */ /* 0x000fce000f8e00ff */
.L_x_32:
[----:B-12---:R-:W-:Y:S05]  /*0260*/  BSYNC.RECONVERGENT B0 ;  /* 0x0000000000007941 */ /* 0x006fea0003800200 */
.L_x_29:
[----:B------:R-:W0:Y:S01]  /*0270*/  LDC R9, c[0x0][0x388] ;  /* 0x0000e200ff097b82 */ /* 0x000e220000000800 */
[----:B------:R-:W1:Y:S01]  /*0280*/  LDCU.64 UR8, c[0x0][0x3b0] ;  /* 0x00007600ff0877ac */ /* 0x000e620008000a00 */
[----:B------:R-:W-:Y:S01]  /*0290*/  BSSY.RECONVERGENT B0, `(.L_x_34) ;  /* 0x0000011000007945 */ /* 0x000fe20003800200 */
[----:B------:R-:W-:Y:S02]  /*02a0*/  MOV R5, RZ ;  /* 0x000000ff00057202 */ /* 0x000fe40000000f00 */
[----:B0-----:R-:W-:-:S13]  /*02b0*/  ISETP.NE.AND P0, PT, R6, R9, PT ;  /* 0x000000090600720c */ /* 0x001fda0003f05270 */
[----:B-1----:R-:W-:Y:S05]  /*02c0*/  @P0 BRA `(.L_x_35) ;  /* 0x0000000000340947 */ /* 0x002fea0003800000 */
[----:B------:R-:W0:Y:S01]  /*02d0*/  LDC.64 R2, c[0x0][0x3b8] ;  /* 0x0000ee00ff027b82 */ /* 0x000e220000000a00 */
[----:B------:R-:W-:-:S04]  /*02e0*/  IMAD.SHL.U32 R7, R9, 0x2, RZ ;  /* 0x0000000209077824 */ /* 0x000fc800078e00ff */
[----:B0-----:R-:W-:-:S05]  /*02f0*/  IMAD.WIDE.U32 R2, R7, 0x4, R2 ;  /* 0x0000000407027825 */ /* 0x001fca00078e0002 */
[----:B------:R-:W2:Y:S02]  /*0300*/  LDG.E R7, desc[UR6][R2.64+-0x4] ;  /* 0xfffffc0602077981 */ /* 0x000ea4000c1e1900 */
[----:B--2---:R-:W-:-:S13]  /*0310*/  ISETP.GE.U32.AND P0, PT, R0, R7, PT ;  /* 0x000000070000720c */ /* 0x004fda0003f06070 */
[----:B------:R-:W-:Y:S05]  /*0320*/  @!P0 BRA `(.L_x_35) ;  /* 0x00000000001c8947 */ /* 0x000fea0003800000 */
[----:B------:R-:W2:Y:S01]  /*0330*/  LDG.E R2, desc[UR6][R2.64+-0x8] ;  /* 0xfffff80602027981 */ /* 0x000ea2000c1e1900 */
[----:B------:R-:W2:Y:S02]  /*0340*/  LDCU UR4, c[0x0][0x38c] ;  /* 0x00007180ff0477ac */ /* 0x000ea40008000800 */
[----:B--2---:R-:W-:-:S04]  /*0350*/  IMAD R4, R2, UR4, RZ ;  /* 0x0000000402047c24 */ /* 0x004fc8000f8e02ff */
[----:B------:R-:W-:-:S05]  /*0360*/  IMAD R4, R4, 0x8, R7 ;  /* 0x0000000804047824 */ /* 0x000fca00078e0207 */
[----:B------:R-:W-:-:S04]  /*0370*/  IADD3 R5, PT, PT, R4, -0x1, RZ ;  /* 0xffffffff04057810 */ /* 0x000fc80007ffe0ff */
[----:B------:R-:W-:-:S04]  /*0380*/  ISETP.GT.U32.AND P0, PT, R0, R5, PT ;  /* 0x000000050000720c */ /* 0x000fc80003f04070 */
[----:B------:R-:W-:-:S09]  /*0390*/  SEL R5, RZ, 0xffffffff, P0 ;  /* 0xffffffffff057807 */ /* 0x000fd20000000000 */
.L_x_35:
[----:B------:R-:W-:Y:S05]  /*03a0*/  BSYNC.RECONVERGENT B0 ;  /* 0x0000000000007941 */ /* 0x000fea0003800200 */
.L_x_34:
[----:B------:R-:W-:Y:S01]  /*03b0*/  IMAD.IADD R36, R5, 0x1, R6 ;  /* 0x0000000105247824 */ /* 0x000fe200078e0206 */
[----:B------:R-:W-:Y:S01]  /*03c0*/  BSSY.RECONVERGENT B0, `(.L_x_36) ;  /* 0x0000158000007945 */ /* 0x000fe20003800200 */
[----:B------:R-:W-:-:S03]  /*03d0*/  CS2R R40, SRZ ;  /* 0x0000000000287805 */ /* 0x000fc6000001ff00 */
[----:B------:R-:W-:-:S13]  /*03e0*/  ISETP.GE.AND P0, PT, R36, R9, PT ;  /* 0x000000092400720c */ /* 0x000fda0003f06270 */
[----:B------:R-:W-:Y:S05]  /*03f0*/  @P0 BRA `(.L_x_37) ;  /* 0x0000001400500947 */ /* 0x000fea0003800000 */
[----:B------:R-:W0:Y:S01]  /*0400*/  LDC.64 R2, c[0x0][0x3b8] ;  /* 0x0000ee00ff027b82 */ /* 0x000e220000000a00 */
[----:B------:R-:W-:Y:S01]  /*0410*/  IMAD.SHL.U32 R5, R36, 0x2, RZ ;  /* 0x0000000224057824 */ /* 0x000fe200078e00ff */
[----:B------:R-:W1:Y:S06]  /*0420*/  LDCU UR4, c[0x0][0x380] ;  /* 0x00007000ff0477ac */ /* 0x000e6c0008000800 */
[----:B------:R-:W2:Y:S08]  /*0430*/  LDC R13, c[0x0][0x38c] ;  /* 0x0000e300ff0d7b82 */ /* 0x000eb00000000800 */
[----:B------:R-:W3:Y:S01]  /*0440*/  LDC R8, c[0x0][0x384] ;  /* 0x0000e100ff087b82 */ /* 0x000ee20000000800 */
[----:B0-----:R-:W-:-:S05]  /*0450*/  IMAD.WIDE R2, R5, 0x4, R2 ;  /* 0x0000000405027825 */ /* 0x001fca00078e0202 */
[----:B------:R-:W4:Y:S04]  /*0460*/  LDG.E R10, desc[UR6][R2.64] ;  /* 0x00000006020a7981 */ /* 0x000f28000c1e1900 */
[----:B------:R0:W5:Y:S01]  /*0470*/  LDG.E R35, desc[UR6][R2.64+0x4] ;  /* 0x0000040602237981 */ /* 0x000162000c1e1900 */
[----:B--2---:R-:W-:Y:S01]  /*0480*/  SHF.L.U32 R15, R13, 0x3, RZ ;  /* 0x000000030d0f7819 */ /* 0x004fe200000006ff */
[----:B-1----:R-:W-:-:S03]  /*0490*/  UISETP.NE.AND UP0, UPT, UR4, URZ, UPT ;  /* 0x000000ff0400728c */ /* 0x002fc6000bf05270 */
[----:B------:R-:W1:Y:S01]  /*04a0*/  I2F.U32.RP R6, R15 ;  /* 0x0000000f00067306 */ /* 0x000e620000209000 */
[----:B------:R-:W-:Y:S02]  /*04b0*/  IADD3 R9, PT, PT, RZ, -R15, RZ ;  /* 0x8000000fff097210 */ /* 0x000fe40007ffe0ff */
[----:B------:R-:W-:-:S05]  /*04c0*/  ISETP.NE.U32.AND P2, PT, R15, RZ, PT ;  /* 0x000000ff0f00720c */ /* 0x000fca0003f45070 */
[----:B-1----:R-:W0:Y:S02]  /*04d0*/  MUFU.RCP R6, R6 ;  /* 0x0000000600067308 */ /* 0x002e240000001000 */
[----:B0-----:R-:W-:-:S06]  /*04e0*/  VIADD R2, R6, 0xffffffe ;  /* 0x0ffffffe06027836 */ /* 0x001fcc0000000000 */
[----:B------:R0:W1:Y:S02]  /*04f0*/  F2I.FTZ.U32.TRUNC.NTZ R3, R2 ;  /* 0x0000000200037305 */ /* 0x000064000021f000 */
[----:B0-----:R-:W-:Y:S02]  /*0500*/  IMAD.MOV.U32 R2, RZ, RZ, RZ ;  /* 0x000000ffff027224 */ /* 0x001fe400078e00ff */
[----:B-1----:R-:W-:-:S04]  /*0510*/  IMAD R9, R9, R3, RZ ;  /* 0x0000000309097224 */ /* 0x002fc800078e02ff */
[----:B------:R-:W-:Y:S01]  /*0520*/  IMAD.HI.U32 R6, R3, R9, R2 ;  /* 0x0000000903067227 */ /* 0x000fe200078e0002 */
[-C--:B----4-:R-:W-:Y:S02]  /*0530*/  IABS R11, R10.reuse ;  /* 0x0000000a000b7213 */ /* 0x090fe40000000000 */
[----:B---3--:R-:W-:Y:S02]  /*0540*/  IADD3 R3, PT, PT, R10, -0x1, R8 ;  /* 0xffffffff0a037810 */ /* 0x008fe40007ffe008 */
[----:B------:R-:W0:Y:S01]  /*0550*/  I2F.RP R7, R11 ;  /* 0x0000000b00077306 */ /* 0x000e220000209400 */
[----:B-----5:R-:W-:Y:S02]  /*0560*/  IADD3 R33, PT, PT, R0, -R35, RZ ;  /* 0x8000002300217210 */ /* 0x020fe40007ffe0ff */
[----:B------:R-:W-:Y:S02]  /*0570*/  IABS R0, R10 ;  /* 0x0000000a00007213 */ /* 0x000fe40000000000 */
[----:B------:R-:W-:-:S02]  /*0580*/  IABS R2, R3 ;  /* 0x0000000300027213 */ /* 0x000fc40000000000 */
[----:B------:R-:W-:-:S04]  /*0590*/  LOP3.LUT R3, R3, R10, RZ, 0x3c, !PT ;  /* 0x0000000a03037212 */ /* 0x000fc800078e3cff */
[----:B------:R-:W-:Y:S01]  /*05a0*/  ISETP.GE.AND P3, PT, R3, RZ, PT ;  /* 0x000000ff0300720c */ /* 0x000fe20003f66270 */
[----:B0-----:R-:W0:Y:S02]  /*05b0*/  MUFU.RCP R7, R7 ;  /* 0x0000000700077308 */ /* 0x001e240000001000 */
[----:B0-----:R-:W-:-:S06]  /*05c0*/  VIADD R4, R7, 0xffffffe ;  /* 0x0ffffffe07047836 */ /* 0x001fcc0000000000 */
[----:B------:R0:W1:Y:S02]  /*05d0*/  F2I.FTZ.U32.TRUNC.NTZ R5, R4 ;  /* 0x0000000400057305 */ /* 0x000064000021f000 */
[----:B0-----:R-:W-:Y:S02]  /*05e0*/  IMAD.MOV.U32 R4, RZ, RZ, RZ ;  /* 0x000000ffff047224 */ /* 0x001fe400078e00ff */
[----:B-1----:R-:W-:-:S04]  /*05f0*/  IMAD.MOV R12, RZ, RZ, -R5 ;  /* 0x000000ffff0c7224 */ /* 0x002fc800078e0a05 */
[----:B------:R-:W-:-:S04]  /*0600*/  IMAD R7, R12, R11, RZ ;  /* 0x0000000b0c077224 */ /* 0x000fc800078e02ff */
[----:B------:R-:W-:Y:S01]  /*0610*/  IMAD.HI.U32 R4, R5, R7, R4 ;  /* 0x0000000705047227 */ /* 0x000fe200078e0004 */
[----:B------:R-:W-:-:S03]  /*0620*/  IADD3 R7, PT, PT, RZ, -R0, RZ ;  /* 0x80000000ff077210 */ /* 0x000fc60007ffe0ff */
[----:B------:R-:W-:Y:S01]  /*0630*/  IMAD.HI.U32 R0, R6, R33, RZ ;  /* 0x0000002106007227 */ /* 0x000fe200078e00ff */
[----:B------:R-:W-:-:S03]  /*0640*/  MOV R6, R7 ;  /* 0x0000000700067202 */ /* 0x000fc60000000f00 */
[----:B------:R-:W-:Y:S02]  /*0650*/  IMAD.MOV.U32 R5, RZ, RZ, R2 ;  /* 0x000000ffff057224 */ /* 0x000fe400078e0002 */
[----:B------:R-:W-:Y:S02]  /*0660*/  IMAD.MOV R2, RZ, RZ, -R0 ;  /* 0x000000ffff027224 */ /* 0x000fe400078e0a00 */
[----:B------:R-:W-:-:S04]  /*0670*/  IMAD.HI.U32 R32, R4, R5, RZ ;  /* 0x0000000504207227 */ /* 0x000fc800078e00ff */
[----:B------:R-:W-:Y:S02]  /*0680*/  IMAD R2, R15, R2, R33 ;  /* 0x000000020f027224 */ /* 0x000fe400078e0221 */
[----:B------:R-:W-:-:S03]  /*0690*/  IMAD R4, R32, R6, R5 ;  /* 0x0000000620047224 */ /* 0x000fc600078e0205 */
[----:B------:R-:W-:Y:S02]  /*06a0*/  ISETP.GE.U32.AND P4, PT, R2, R15, PT ;  /* 0x0000000f0200720c */ /* 0x000fe40003f86070 */
[----:B------:R-:W-:-:S11]  /*06b0*/  ISETP.GT.U32.AND P5, PT, R11, R4, PT ;  /* 0x000000040b00720c */ /* 0x000fd60003fa4070 */
[----:B------:R-:W-:Y:S02]  /*06c0*/  @P4 IMAD.IADD R2, R2, 0x1, -R15 ;  /* 0x0000000102024824 */ /* 0x000fe400078e0a0f */
[----:B------:R-:W-:Y:S01]  /*06d0*/  @!P5 IADD3 R4, PT, PT, R4, -R11, RZ ;  /* 0x8000000b0404d210 */ /* 0x000fe20007ffe0ff */
[----:B------:R-:W-:Y:S01]  /*06e0*/  @P4 VIADD R0, R0, 0x1 ;  /* 0x0000000100004836 */ /* 0x000fe20000000000 */
[----:B------:R-:W-:Y:S02]  /*06f0*/  ISETP.NE.AND P4, PT, R10, RZ, PT ;  /* 0x000000ff0a00720c */ /* 0x000fe40003f85270 */
[----:B------:R-:W-:Y:S02]  /*0700*/  ISETP.GE.U32.AND P1, PT, R2, R15, PT ;  /* 0x0000000f0200720c */ /* 0x000fe40003f26070 */
[----:B------:R-:W-:Y:S02]  /*0710*/  ISETP.GE.U32.AND P0, PT, R4, R11, PT ;  /* 0x0000000b0400720c */ /* 0x000fe40003f06070 */
[----:B------:R-:W-:-:S02]  /*0720*/  @!P5 IADD3 R32, PT, PT, R32, 0x1, RZ ;  /* 0x000000012020d810 */ /* 0x000fc40007ffe0ff */
[----:B------:R-:W-:-:S05]  /*0730*/  IADD3 R2, PT, PT, R13, -0x1, RZ ;  /* 0xffffffff0d027810 */ /* 0x000fca0007ffe0ff */
[----:B------:R-:W-:Y:S02]  /*0740*/  IMAD R2, R2, R13, RZ ;  /* 0x0000000d02027224 */ /* 0x000fe400078e02ff */
[----:B------:R-:W-:Y:S01]  /*0750*/  @P1 VIADD R0, R0, 0x1 ;  /* 0x0000000100001836 */ /* 0x000fe20000000000 */
[----:B------:R-:W-:Y:S02]  /*0760*/  @!P2 LOP3.LUT R0, RZ, R15, RZ, 0x33, !PT ;  /* 0x0000000fff00a212 */ /* 0x000fe400078e33ff */
[----:B------:R-:W-:Y:S02]  /*0770*/  @P0 IADD3 R32, PT, PT, R32, 0x1, RZ ;  /* 0x0000000120200810 */ /* 0x000fe40007ffe0ff */
[----:B------:R-:W-:-:S03]  /*0780*/  IADD3 R4, PT, PT, -R0, RZ, RZ ;  /* 0x000000ff00047210 */ /* 0x000fc60007ffe1ff */
[----:B------:R-:W-:Y:S01]  /*0790*/  @!P3 IMAD.MOV R32, RZ, RZ, -R32 ;  /* 0x000000ffff20b224 */ /* 0x000fe200078e0a20 */
[----:B------:R-:W-:Y:S01]  /*07a0*/  @!P4 LOP3.LUT R32, RZ, R10, RZ, 0x33, !PT ;  /* 0x0000000aff20c212 */ /* 0x000fe200078e33ff */
[----:B------:R-:W-:Y:S01]  /*07b0*/  IMAD R33, R15, R4, R33 ;  /* 0x000000040f217224 */ /* 0x000fe200078e0221 */
[----:B------:R-:W-:Y:S06]  /*07c0*/  BRA.U !UP0, `(.L_x_37) ;  /* 0x00000011085c7547 */ /* 0x000fec000b800000 */
[----:B------:R-:W-:Y:S01]  /*07d0*/  LEA.HI R34, R2, R2, RZ, 0x1 ;  /* 0x0000000202227211 */ /* 0x000fe200078f08ff */
[----:B------:R-:W-:Y:S01]  /*07e0*/  UIADD3 UR4, UPT, UPT, -UR4, URZ, URZ ;  /* 0x000000ff04047290 */ /* 0x000fe2000fffe1ff */
[----:B------:R-:W-:Y:S02]  /*07f0*/  HFMA2 R37, -RZ, RZ, 0, 0 ;  /* 0x00000000ff257431 */ /* 0x000fe400000001ff */
[----:B------:R-:W-:Y:S01]  /*0800*/  IMAD R35, R15, R0, R35 ;  /* 0x000000000f237224 */ /* 0x000fe200078e0223 */
[----:B------:R-:W-:Y:S01]  /*0810*/  SHF.R.S32.HI R34, RZ, 0x1, R34 ;  /* 0x00000001ff227819 */ /* 0x000fe20000011422 */
[----:B------:R-:W-:Y:S01]  /*0820*/  IMAD.SHL.U32 R36, R36, 0x8, RZ ;  /* 0x0000000824247824 */ /* 0x000fe200078e00ff */
[----:B------:R-:W-:Y:S02]  /*0830*/  CS2R R38, SRZ ;  /* 0x0000000000267805 */ /* 0x000fe4000001ff00 */
[----:B------:R-:W-:Y:S02]  /*0840*/  CS2R R40, SRZ ;  /* 0x0000000000287805 */ /* 0x000fe4000001ff00 */
[----:B------:R-:W-:Y:S01]  /*0850*/  ISETP.NE.U32.AND P1, PT, R34, RZ, PT ;  /* 0x000000ff2200720c */ /* 0x000fe20003f25070 */
[----:B------:R-:W-:-:S12]  /*0860*/  IMAD.U32 R78, RZ, RZ, UR4 ;  /* 0x00000004ff4e7e24 */ /* 0x000fd8000f8e00ff */
.L_x_43:
[----:B------:R-:W0:Y:S01]  /*0870*/  I2F.U32.RP R46, R34 ;  /* 0x00000022002e7306 */ /* 0x000e220000209000 */
[----:B------:R-:W-:Y:S01]  /*0880*/  IMAD.MOV R47, RZ, RZ, -R34 ;  /* 0x000000ffff2f7224 */ /* 0x000fe200078e0a22 */
[----:B------:R-:W-:Y:S01]  /*0890*/  MOV R42, RZ ;  /* 0x000000ff002a7202 */ /* 0x000fe20000000f00 */
[----:B------:R-:W-:Y:S01]  /*08a0*/  BSSY.RECONVERGENT B1, `(.L_x_38) ;  /* 0x0000101000017945 */ /* 0x000fe20003800200 */
[----:B------:R-:W-:-:S04]  /*08b0*/  IABS R48, R32 ;  /* 0x0000002000307213 */ /* 0x000fc80000000000 */
[----:B------:R-:W1:Y:S08]  /*08c0*/  I2F.RP R49, R48 ;  /* 0x0000003000317306 */ /* 0x000e700000209400 */
[----:B0-----:R-:W0:Y:S08]  /*08d0*/  MUFU.RCP R46, R46 ;  /* 0x0000002e002e7308 */ /* 0x001e300000001000 */
[----:B-1----:R-:W-:Y:S01]  /*08e0*/  MUFU.RCP R49, R49 ;  /* 0x0000003100317308 */ /* 0x002fe20000001000 */
[----:B0-----:R-:W-:-:S07]  /*08f0*/  IADD3 R43, PT, PT, R46, 0xffffffe, RZ ;  /* 0x0ffffffe2e2b7810 */ /* 0x001fce0007ffe0ff */
[----:B------:R-:W0:Y:S02]  /*0900*/  F2I.FTZ.U32.TRUNC.NTZ R43, R43 ;  /* 0x0000002b002b7305 */ /* 0x000e24000021f000 */
[----:B0-----:R-:W-:-:S04]  /*0910*/  IMAD R47, R47, R43, RZ ;  /* 0x0000002b2f2f7224 */ /* 0x001fc800078e02ff */
[----:B------:R-:W-:Y:S01]  /*0920*/  IMAD.HI.U32 R42, R43, R47, R42 ;  /* 0x0000002f2b2a7227 */ /* 0x000fe200078e002a */
[----:B------:R-:W-:-:S05]  /*0930*/  IADD3 R43, PT, PT, R49, 0xffffffe, RZ ;  /* 0x0ffffffe312b7810 */ /* 0x000fca0007ffe0ff */
[----:B------:R-:W-:Y:S01]  /*0940*/  IMAD.HI.U32 R42, R42, R39, RZ ;  /* 0x000000272a2a7227 */ /* 0x000fe200078e00ff */
[----:B------:R-:W0:Y:S03]  /*0950*/  F2I.FTZ.U32.TRUNC.NTZ R43, R43 ;  /* 0x0000002b002b7305 */ /* 0x000e26000021f000 */
[----:B------:R-:W-:-:S04]  /*0960*/  IMAD.MOV R47, RZ, RZ, -R42 ;  /* 0x000000ffff2f7224 */ /* 0x000fc800078e0a2a */
[----:B------:R-:W-:-:S05]  /*0970*/  IMAD R47, R34, R47, R39 ;  /* 0x0000002f222f7224 */ /* 0x000fca00078e0227 */
[----:B------:R-:W-:Y:S01]  /*0980*/  ISETP.GE.U32.AND P0, PT, R47, R34, PT ;  /* 0x000000222f00720c */ /* 0x000fe20003f06070 */
[----:B0-----:R-:W-:-:S04]  /*0990*/  IMAD.MOV R49, RZ, RZ, -R43 ;  /* 0x000000ffff317224 */ /* 0x001fc800078e0a2b */
[----:B------:R-:W-:-:S08]  /*09a0*/  IMAD R49, R49, R48, RZ ;  /* 0x0000003031317224 */ /* 0x000fd000078e02ff */
[----:B------:R-:W-:Y:S01]  /*09b0*/  @P0 IMAD.IADD R47, R47, 0x1, -R34 ;  /* 0x000000012f2f0824 */ /* 0x000fe200078e0a22 */
[----:B------:R-:W-:-:S04]  /*09c0*/  @P0 IADD3 R42, PT, PT, R42, 0x1, RZ ;  /* 0x000000012a2a0810 */ /* 0x000fc80007ffe0ff */
[-C--:B------:R-:W-:Y:S02]  /*09d0*/  ISETP.GE.U32.AND P2, PT, R47, R34.reuse, PT ;  /* 0x000000222f00720c */ /* 0x080fe40003f46070 */
[----:B------:R-:W-:-:S11]  /*09e0*/  LOP3.LUT R47, RZ, R34, RZ, 0x33, !PT ;  /* 0x00000022ff2f7212 */ /* 0x000fd600078e33ff */
[----:B------:R-:W-:-:S04]  /*09f0*/  @P2 IADD3 R42, PT, PT, R42, 0x1, RZ ;  /* 0x000000012a2a2810 */ /* 0x000fc80007ffe0ff */
[----:B------:R-:W-:Y:S02]  /*0a00*/  SEL R47, R47, R42, !P1 ;  /* 0x0000002a2f2f7207 */ /* 0x000fe40004800000 */
[-C--:B------:R-:W-:Y:S02]  /*0a10*/  IABS R42, R32.reuse ;  /* 0x00000020002a7213 */ /* 0x080fe40000000000 */
[----:B------:R-:W-:Y:S02]  /*0a20*/  IABS R46, R47 ;  /* 0x0000002f002e7213 */ /* 0x000fe40000000000 */
[----:B------:R-:W-:Y:S01]  /*0a30*/  LOP3.LUT R47, R47, R32, RZ, 0x3c, !PT ;  /* 0x000000202f2f7212 */ /* 0x000fe200078e3cff */
[----:B------:R-:W-:Y:S01]  /*0a40*/  IMAD.MOV R50, RZ, RZ, -R42 ;  /* 0x000000ffff327224 */ /* 0x000fe200078e0a2a */
[----:B------:R-:W-:Y:S02]  /*0a50*/  MOV R42, RZ ;  /* 0x000000ff002a7202 */ /* 0x000fe40000000f00 */
[----:B------:R-:W-:-:S03]  /*0a60*/  ISETP.GE.AND P3, PT, R47, RZ, PT ;  /* 0x000000ff2f00720c */ /* 0x000fc60003f66270 */
[----:B------:R-:W-:-:S04]  /*0a70*/  IMAD.HI.U32 R42, R43, R49, R42 ;  /* 0x000000312b2a7227 */ /* 0x000fc800078e002a */
[----:B------:R-:W-:Y:S01]  /*0a80*/  IMAD.MOV.U32 R43, RZ, RZ, R46 ;  /* 0x000000ffff2b7224 */ /* 0x000fe200078e002e */
[----:B------:R-:W-:-:S03]  /*0a90*/  MOV R46, R50 ;  /* 0x00000032002e7202 */ /* 0x000fc60000000f00 */
[----:B------:R-:W-:-:S04]  /*0aa0*/  IMAD.HI.U32 R42, R42, R43, RZ ;  /* 0x0000002b2a2a7227 */ /* 0x000fc800078e00ff */
[----:B------:R-:W-:Y:S01]  /*0ab0*/  IMAD R43, R42, R46, R43 ;  /* 0x0000002e2a2b7224 */ /* 0x000fe200078e022b */
[----:B------:R-:W-:-:S04]  /*0ac0*/  IABS R46, R32 ;  /* 0x00000020002e7213 */ /* 0x000fc80000000000 */
[----:B------:R-:W-:-:S13]  /*0ad0*/  ISETP.GT.U32.AND P2, PT, R48, R43, PT ;  /* 0x0000002b3000720c */ /* 0x000fda0003f44070 */
[----:B------:R-:W-:Y:S01]  /*0ae0*/  @!P2 IMAD.IADD R43, R43, 0x1, -R46 ;  /* 0x000000012b2ba824 */ /* 0x000fe200078e0a2e */
[----:B------:R-:W-:Y:S02]  /*0af0*/  @!P2 IADD3 R42, PT, PT, R42, 0x1, RZ ;  /* 0x000000012a2aa810 */ /* 0x000fe40007ffe0ff */
[----:B------:R-:W-:Y:S02]  /*0b00*/  ISETP.NE.AND P2, PT, R32, RZ, PT ;  /* 0x000000ff2000720c */ /* 0x000fe40003f45270 */
[----:B------:R-:W-:-:S13]  /*0b10*/  ISETP.GE.U32.AND P0, PT, R43, R48, PT ;  /* 0x000000302b00720c */ /* 0x000fda0003f06070 */
[----:B------:R-:W-:-:S05]  /*0b20*/  @P0 VIADD R42, R42, 0x1 ;  /* 0x000000012a2a0836 */ /* 0x000fca0000000000 */
[----:B------:R-:W-:Y:S02]  /*0b30*/  @!P3 IADD3 R42, PT, PT, -R42, RZ, RZ ;  /* 0x000000ff2a2ab210 */ /* 0x000fe40007ffe1ff */
[----:B------:R-:W-:-:S04]  /*0b40*/  @!P2 LOP3.LUT R42, RZ, R32, RZ, 0x33, !PT ;  /* 0x00000020ff2aa212 */ /* 0x000fc800078e33ff */
[----:B------:R-:W-:-:S13]  /*0b50*/  ISETP.NE.AND P0, PT, R42, R0, PT ;  /* 0x000000002a00720c */ /* 0x000fda0003f05270 */
[----:B------:R-:W-:Y:S05]  /*0b60*/  @P0 BRA `(.L_x_39) ;  /* 0x0000000c00500947 */ /* 0x000fea0003800000 */
[----:B------:R-:W-:-:S05]  /*0b70*/  IADD3 R42, P0, PT, R37, UR8, RZ ;  /* 0x00000008252a7c10 */ /* 0x000fca000ff1e0ff */
[----:B------:R-:W-:-:S05]  /*0b80*/  IMAD.X R43, RZ, RZ, UR9, P0 ;  /* 0x00000009ff2b7e24 */ /* 0x000fca00080e06ff */
[----:B------:R-:W2:Y:S04]  /*0b90*/  LDG.E.U8 R46, desc[UR6][R42.64+0x1] ;  /* 0x000001062a2e7981 */ /* 0x000ea8000c1e1100 */
[----:B------:R-:W3:Y:S01]  /*0ba0*/  LDG.E.S8 R82, desc[UR6][R42.64] ;  /* 0x000000062a527981 */ /* 0x000ee2000c1e1300 */
[----:B------:R-:W-:Y:S02]  /*0bb0*/  SHF.R.U32.HI R79, RZ, 0x3, R33 ;  /* 0x00000003ff4f7819 */ /* 0x000fe40000011621 */
[----:B--2---:R-:W-:-:S04]  /*0bc0*/  PRMT R84, R46, 0x8880, RZ ;  /* 0x000088802e547816 */ /* 0x004fc800000000ff */
[----:B------:R-:W-:-:S04]  /*0bd0*/  ISETP.NE.AND P2, PT, R79, R84, PT ;  /* 0x000000544f00720c */ /* 0x000fc80003f45270 */
[----:B---3--:R-:W-:-:S04]  /*0be0*/  ISETP.NE.AND P0, PT, R79, R82, P2 ;  /* 0x000000524f00720c */ /* 0x008fc80001705270 */
[----:B------:R-:W-:-:S04]  /*0bf0*/  ISETP.LT.OR P0, PT, R82, RZ, P0 ;  /* 0x000000ff5200720c */ /* 0x000fc80000701670 */
[----:B------:R-:W-:-:S13]  /*0c00*/  ISETP.LT.OR P0, PT, R84, RZ, P0 ;  /* 0x000000ff5400720c */ /* 0x000fda0000701670 */
[----:B------:R-:W-:Y:S05]  /*0c10*/  @P0 BRA `(.L_x_39) ;  /* 0x0000000c00240947 */ /* 0x000fea0003800000 */
[----:B------:R-:W0:Y:S08]  /*0c20*/  LDC.64 R80, c[0x0][0x398] ;  /* 0x0000e600ff507b82 */ /* 0x000e300000000a00 */
[----:B------:R-:W1:Y:S01]  /*0c30*/  LDC.64 R46, c[0x0][0x3a0] ;  /* 0x0000e800ff2e7b82 */ /* 0x000e620000000a00 */
[----:B0-----:R-:W-:-:S05]  /*0c40*/  IMAD.WIDE.U32 R80, R38, 0x8, R80 ;  /* 0x0000000826507825 */ /* 0x001fca00078e0050 */
[----:B------:R0:W5:Y:S01]  /*0c50*/  LDG.E.64 R42, desc[UR6][R80.64] ;  /* 0x00000006502a7981 */ /* 0x000162000c1e1b00 */
[----:B-1----:R-:W-:-:S03]  /*0c60*/  IMAD.WIDE.U32 R46, R36, 0x8, R46 ;  /* 0x00000008242e7825 */ /* 0x002fc600078e002e */
[----:B------:R0:W5:Y:S04]  /*0c70*/  LDG.E.64 R48, desc[UR6][R80.64+0x8] ;  /* 0x0000080650307981 */ /* 0x000168000c1e1b00 */
        /* <DEDUP_REMOVED lines=14> */
[----:B------:R0:W-:Y:S04]  /*0d60*/  STL.128 [R1], RZ ;  /* 0x000000ff01007387 */ /* 0x0001e80000100c00 */
[----:B------:R0:W-:Y:S04]  /*0d70*/  STL.128 [R1+0x10], RZ ;  /* 0x000010ff01007387 */ /* 0x0001e80000100c00 */
[----:B------:R0:W-:Y:S04]  /*0d80*/  STL.128 [R1+0x20], RZ ;  /* 0x000020ff01007387 */ /* 0x0001e80000100c00 */
[----:B------:R0:W-:Y:S01]  /*0d90*/  STL.128 [R1+0x30], RZ ;  /* 0x000030ff01007387 */ /* 0x0001e20000100c00 */
[----:B------:R-:W-:Y:S01]  /*0da0*/  ISETP.NE.AND P0, PT, R79, R82, PT ;  /* 0x000000524f00720c */ /* 0x000fe20003f05270 */
[----:B------:R-:W-:-:S12]  /*0db0*/  BSSY.RECONVERGENT B2, `(.L_x_40) ;  /* 0x0000052000027945 */ /* 0x000fd80003800200 */
[----:B0-----:R-:W-:Y:S05]  /*0dc0*/  @P0 BRA `(.L_x_41) ;  /* 0x0000000000a00947 */ /* 0x001fea0003800000 */
[----:B------:R-:W0:Y:S01]  /*0dd0*/  LDC.64 R4, c[0x0][0x3a8] ;  /* 0x0000ea00ff047b82 */ /* 0x000e220000000a00 */
[----:B------:R-:W-:Y:S01]  /*0de0*/  SHF.L.U32 R2, R33, 0x3, RZ ;  /* 0x0000000321027819 */ /* 0x000fe200000006ff */
[----:B------:R-:W-:Y:S01]  /*0df0*/  IMAD R45, R84, 0x8, R35 ;  /* 0x00000008542d7824 */ /* 0x000fe200078e0223 */
[----:B------:R-:W-:Y:S01]  /*0e00*/  MOV R46, 0x0 ;  /* 0x00000000002e7802 */ /* 0x000fe20000000f00 */
[----:B------:R-:W-:Y:S01]  /*0e10*/  IMAD.MOV.U32 R47, RZ, RZ, 0x3ff00000 ;  /* 0x3ff00000ff2f7424 */ /* 0x000fe200078e00ff */
[----:B------:R-:W-:Y:S01]  /*0e20*/  LOP3.LUT R2, R2, 0x38, RZ, 0xc0, !PT ;  /* 0x0000003802027812 */ /* 0x000fe200078ec0ff */
[C---:B------:R-:W-:Y:S01]  /*0e30*/  VIADD R23, R45.reuse, 0x3 ;  /* 0x000000032d177836 */ /* 0x040fe20000000000 */
[C---:B------:R-:W-:Y:S01]  /*0e40*/  IADD3 R3, PT, PT, R45.reuse, 0x1, RZ ;  /* 0x000000012d037810 */ /* 0x040fe20007ffe0ff */
[C---:B------:R-:W-:Y:S01]  /*0e50*/  VIADD R21, R45.reuse, 0x2 ;  /* 0x000000022d157836 */ /* 0x040fe20000000000 */
[----:B------:R-:W-:Y:S01]  /*0e60*/  IADD3 R27, PT, PT, R45, 0x5, RZ ;  /* 0x000000052d1b7810 */ /* 0x000fe20007ffe0ff */
[----:B------:R-:W-:Y:S01]  /*0e70*/  IMAD.IADD R79, R1, 0x1, R2 ;  /* 0x00000001014f7824 */ /* 0x000fe200078e0202 */
[C---:B------:R-:W-:Y:S01]  /*0e80*/  IADD3 R31, PT, PT, R45.reuse, 0x7, RZ ;  /* 0x000000072d1f7810 */ /* 0x040fe20007ffe0ff */
[C---:B------:R-:W-:Y:S01]  /*0e90*/  VIADD R29, R45.reuse, 0x6 ;  /* 0x000000062d1d7836 */ /* 0x040fe20000000000 */
[----:B------:R-:W-:Y:S01]  /*0ea0*/  IADD3 R25, PT, PT, R45, 0x4, RZ ;  /* 0x000000042d197810 */ /* 0x000fe20007ffe0ff */
[----:B0-----:R-:W-:-:S04]  /*0eb0*/  IMAD.WIDE.U32 R2, R3, 0x8, R4 ;  /* 0x0000000803027825 */ /* 0x001fc800078e0004 */
[--C-:B------:R-:W-:Y:S02]  /*0ec0*/  IMAD.WIDE.U32 R22, R23, 0x8, R4.reuse ;  /* 0x0000000817167825 */ /* 0x100fe400078e0004 */
[----:B------:R-:W2:Y:S02]  /*0ed0*/  LDG.E.64 R2, desc[UR6][R2.64] ;  /* 0x0000000602027981 */ /* 0x000ea4000c1e1b00 */
[--C-:B------:R-:W-:Y:S02]  /*0ee0*/  IMAD.WIDE.U32 R26, R27, 0x8, R4.reuse ;  /* 0x000000081b1a7825 */ /* 0x100fe400078e0004 */
[----:B------:R-:W3:Y:S02]  /*0ef0*/  LDG.E.64 R22, desc[UR6][R22.64] ;  /* 0x0000000616167981 */ /* 0x000ee4000c1e1b00 */
[--C-:B------:R-:W-:Y:S02]  /*0f00*/  IMAD.WIDE.U32 R30, R31, 0x8, R4.reuse ;  /* 0x000000081f1e7825 */ /* 0x100fe400078e0004 */
[----:B------:R-:W4:Y:S02]  /*0f10*/  LDG.E.64 R26, desc[UR6][R26.64] ;  /* 0x000000061a1a7981 */ /* 0x000f24000c1e1b00 */
[----:B------:R-:W-:-:S02]  /*0f20*/  IMAD.WIDE.U32 R44, R45, 0x8, R4 ;  /* 0x000000082d2c7825 */ /* 0x000fc400078e0004 */
[----:B------:R-:W4:Y:S02]  /*0f30*/  LDG.E.64 R30, desc[UR6][R30.64] ;  /* 0x000000061e1e7981 */ /* 0x000f24000c1e1b00 */
[--C-:B------:R-:W-:Y:S02]  /*0f40*/  IMAD.WIDE.U32 R20, R21, 0x8, R4.reuse ;  /* 0x0000000815147825 */ /* 0x100fe400078e0004 */
[----:B------:R0:W-:Y:S02]  /*0f50*/  STL.64 [R79], R46 ;  /* 0x0000002e4f007387 */ /* 0x0001e40000100a00 */
[--C-:B------:R-:W-:Y:S02]  /*0f60*/  IMAD.WIDE.U32 R24, R25, 0x8, R4.reuse ;  /* 0x0000000819187825 */ /* 0x100fe400078e0004 */
[----:B------:R-:W5:Y:S02]  /*0f70*/  LDG.E.64 R44, desc[UR6][R44.64] ;  /* 0x000000062c2c7981 */ /* 0x000f64000c1e1b00 */
[----:B------:R-:W-:-:S02]  /*0f80*/  IMAD.WIDE.U32 R28, R29, 0x8, R4 ;  /* 0x000000081d1c7825 */ /* 0x000fc400078e0004 */
[----:B------:R-:W5:Y:S04]  /*0f90*/  LDG.E.64 R20, desc[UR6][R20.64] ;  /* 0x0000000614147981 */ /* 0x000f68000c1e1b00 */
[----:B------:R-:W5:Y:S04]  /*0fa0*/  LDG.E.64 R24, desc[UR6][R24.64] ;  /* 0x0000000618187981 */ /* 0x000f68000c1e1b00 */
[----:B------:R-:W5:Y:S04]  /*0fb0*/  LDG.E.64 R28, desc[UR6][R28.64] ;  /* 0x000000061c1c7981 */ /* 0x000f68000c1e1b00 */
[----:B------:R0:W5:Y:S04]  /*0fc0*/  LDL.128 R4, [R1] ;  /* 0x0000000001047983 */ /* 0x0001680000100c00 */
[----:B------:R0:W5:Y:S04]  /*0fd0*/  LDL.128 R8, [R1+0x10] ;  /* 0x0000100001087983 */ /* 0x0001680000100c00 */
[----:B------:R0:W5:Y:S04]  /*0fe0*/  LDL.128 R12, [R1+0x20] ;  /* 0x00002000010c7983 */ /* 0x0001680000100c00 */
[----:B------:R0:W5:Y:S01]  /*0ff0*/  LDL.128 R16, [R1+0x30] ;  /* 0x0000300001107983 */ /* 0x0001620000100c00 */
[----:B--2---:R-:W-:-:S02]  /*1000*/  DADD R2, -RZ, -R2 ;  /* 0x00000000ff027229 */ /* 0x004fc40000000902 */
[----:B---3--:R-:W-:Y:S02]  /*1010*/  DADD R22, -RZ, -R22 ;  /* 0x00000000ff167229 */ /* 0x008fe40000000916 */
[----:B----4-:R-:W-:Y:S02]  /*1020*/  DADD R26, -RZ, -R26 ;  /* 0x00000000ff1a7229 */ /* 0x010fe4000000091a */
[----:B------:R-:W-:Y:S01]  /*1030*/  DADD R30, -RZ, -R30 ;  /* 0x00000000ff1e7229 */ /* 0x000fe2000000091e */
[----:B0-----:R-:W-:Y:S10]  /*1040*/  BRA `(.L_x_42) ;  /* 0x0000000000a07947 */ /* 0x001ff40003800000 */
.L_x_41:
[----:B------:R-:W-:Y:S05]  /*1050*/  @P2 BRA `(.L_x_42) ;  /* 0x00000000009c2947 */ /* 0x000fea0003800000 */
        /* <DEDUP_REMOVED lines=8> */
[----:B------:R-:W-:Y:S01]  /*10e0*/  VIADD R11, R5, 0x3 ;  /* 0x00000003050b7836 */ /* 0x000fe20000000000 */
[----:B------:R-:W-:Y:S01]  /*10f0*/  IADD3 R21, PT, PT, R1, R2, RZ ;  /* 0x0000000201157210 */ /* 0x000fe20007ffe0ff */
[C---:B------:R-:W-:Y:S01]  /*1100*/  VIADD R15, R5.reuse, 0x5 ;  /* 0x00000005050f7836 */ /* 0x040fe20000000000 */
[C---:B------:R-:W-:Y:S01]  /*1110*/  IADD3 R3, PT, PT, R5.reuse, 0x4, RZ ;  /* 0x0000000405037810 */ /* 0x040fe20007ffe0ff */
[C---:B------:R-:W-:Y:S01]  /*1120*/  VIADD R79, R5.reuse, 0x7 ;  /* 0x00000007054f7836 */ /* 0x040fe20000000000 */
[C---:B------:R-:W-:Y:S01]  /*1130*/  IADD3 R17, PT, PT, R5.reuse, 0x6, RZ ;  /* 0x0000000605117810 */ /* 0x040fe20007ffe0ff */
[----:B------:R1:W-:Y:S04]  /*1140*/  STL.64 [R21], R12 ;  /* 0x0000000c15007387 */ /* 0x0003e80000100a00 */
[----:B------:R-:W2:Y:S04]  /*1150*/  LDL.128 R44, [R1] ;  /* 0x00000000012c7983 */ /* 0x000ea80000100c00 */
[----:B------:R-:W3:Y:S01]  /*1160*/  LDL.128 R24, [R1+0x20] ;  /* 0x0000200001187983 */ /* 0x000ee20000100c00 */
[----:B0-----:R-:W-:-:S03]  /*1170*/  IMAD.WIDE.U32 R4, R5, 0x8, R18 ;  /* 0x0000000805047825 */ /* 0x001fc600078e0012 */
[----:B-1----:R-:W4:Y:S01]  /*1180*/  LDL.128 R20, [R1+0x10] ;  /* 0x0000100001147983 */ /* 0x002f220000100c00 */
[----:B------:R-:W-:-:S03]  /*1190*/  IMAD.WIDE.U32 R6, R7, 0x8, R18 ;  /* 0x0000000807067825 */ /* 0x000fc600078e0012 */
[----:B------:R-:W4:Y:S01]  /*11a0*/  LDL.128 R28, [R1+0x30] ;  /* 0x00003000011c7983 */ /* 0x000f220000100c00 */
[----:B------:R-:W-:-:S03]  /*11b0*/  IMAD.WIDE.U32 R8, R9, 0x8, R18 ;  /* 0x0000000809087825 */ /* 0x000fc600078e0012 */
[----:B------:R-:W5:Y:S01]  /*11c0*/  LDG.E.64 R4, desc[UR6][R4.64] ;  /* 0x0000000604047981 */ /* 0x000f62000c1e1b00 */
        /* <DEDUP_REMOVED lines=9> */
[----:B------:R-:W5:Y:S04]  /*1260*/  LDG.E.64 R14, desc[UR6][R14.64] ;  /* 0x000000060e0e7981 */ /* 0x000f68000c1e1b00 */
[----:B------:R-:W5:Y:S04]  /*1270*/  LDG.E.64 R16, desc[UR6][R16.64] ;  /* 0x0000000610107981 */ /* 0x000f68000c1e1b00 */
[----:B------:R-:W5:Y:S01]  /*1280*/  LDG.E.64 R18, desc[UR6][R18.64] ;  /* 0x0000000612127981 */ /* 0x000f62000c1e1b00 */
[----:B--2---:R-:W-:Y:S02]  /*1290*/  DADD R2, -RZ, -R46 ;  /* 0x00000000ff027229 */ /* 0x004fe4000000092e */
[----:B---3--:R-:W-:-:S02]  /*12a0*/  DADD R26, -RZ, -R26 ;  /* 0x00000000ff1a7229 */ /* 0x008fc4000000091a */
[----:B----4-:R-:W-:Y:S02]  /*12b0*/  DADD R22, -RZ, -R22 ;  /* 0x00000000ff167229 */ /* 0x010fe40000000916 */
[----:B------:R-:W-:-:S11]  /*12c0*/  DADD R30, -RZ, -R30 ;  /* 0x00000000ff1e7229 */ /* 0x000fd6000000091e */
.L_x_42:
[----:B------:R-:W-:Y:S05]  /*12d0*/  BSYNC.RECONVERGENT B2 ;  /* 0x0000000000027941 */ /* 0x000fea0003800200 */
.L_x_40:
[----:B-----5:R-:W-:Y:S02]  /*12e0*/  DMUL R80, R64, R6 ;  /* 0x0000000640507228 */ /* 0x020fe40000000000 */
[----:B------:R-:W-:Y:S02]  /*12f0*/  DMUL R88, R72, R10 ;  /* 0x0000000a48587228 */ /* 0x000fe40000000000 */
[----:B------:R-:W-:Y:S02]  /*1300*/  DMUL R46, R64, R14 ;  /* 0x0000000e402e7228 */ /* 0x000fe40000000000 */
[C---:B------:R-:W-:Y:S02]  /*1310*/  DMUL R84, R62.reuse, R6 ;  /* 0x000000063e547228 */ /* 0x040fe40000000000 */
[C---:B------:R-:W-:Y:S02]  /*1320*/  DMUL R82, R62.reuse, R14 ;  /* 0x0000000e3e527228 */ /* 0x040fe40000000000 */
[----:B------:R-:W-:-:S02]  /*1330*/  DFMA R80, R62, R4, -R80 ;  /* 0x000000043e50722b */ /* 0x000fc40000000850 */
[----:B------:R-:W-:Y:S02]  /*1340*/  DFMA R88, R70, R8, -R88 ;  /* 0x000000084658722b */ /* 0x000fe40000000858 */
[----:B------:R-:W-:Y:S02]  /*1350*/  DMUL R86, R72, R18 ;  /* 0x0000001248567228 */ /* 0x000fe40000000000 */
[----:B------:R-:W-:Y:S02]  /*1360*/  DFMA R46, R62, R12, -R46 ;  /* 0x0000000c3e2e722b */ /* 0x000fe4000000082e */
[C---:B------:R-:W-:Y:S02]  /*1370*/  DFMA R62, R64.reuse, R4, R84 ;  /* 0x00000004403e722b */ /* 0x040fe40000000054 */
[----:B------:R-:W-:Y:S02]  /*1380*/  DFMA R64, R64, R12, R82 ;  /* 0x0000000c4040722b */ /* 0x000fe40000000052 */
[----:B------:R-:W-:-:S02]  /*1390*/  DMUL R82, R70, R10 ;  /* 0x0000000a46527228 */ /* 0x000fc40000000000 */
[C---:B------:R-:W-:Y:S02]  /*13a0*/  DMUL R84, R70.reuse, R18 ;  /* 0x0000001246547228 */ /* 0x040fe40000000000 */
[----:B------:R-:W-:Y:S02]  /*13b0*/  DFMA R70, R70, R16, -R86 ;  /* 0x000000104646722b */ /* 0x000fe40000000856 */
[----:B------:R-:W-:Y:S02]  /*13c0*/  DADD R88, R80, R88 ;  /* 0x0000000050587229 */ /* 0x000fe40000000058 */
[C---:B------:R-:W-:Y:S02]  /*13d0*/  DMUL R86, R68.reuse, R6 ;  /* 0x0000000644567228 */ /* 0x040fe40000000000 */
[----:B------:R-:W-:Y:S02]  /*13e0*/  DMUL R80, R68, R14 ;  /* 0x0000000e44507228 */ /* 0x000fe40000000000 */
[----:B------:R-:W-:-:S02]  /*13f0*/  DFMA R82, R72, R8, R82 ;  /* 0x000000084852722b */ /* 0x000fc40000000052 */
[----:B------:R-:W-:Y:S02]  /*1400*/  DFMA R72, R72, R16, R84 ;  /* 0x000000104848722b */ /* 0x000fe40000000054 */
[C---:B------:R-:W-:Y:S02]  /*1410*/  DFMA R86, R66.reuse, R4, -R86 ;  /* 0x000000044256722b */ /* 0x040fe40000000856 */
[C---:B------:R-:W-:Y:S02]  /*1420*/  DFMA R80, R66.reuse, R12, -R80 ;  /* 0x0000000c4250722b */ /* 0x040fe40000000850 */
[C---:B------:R-:W-:Y:S02]  /*1430*/  DMUL R84, R66.reuse, R6 ;  /* 0x0000000642547228 */ /* 0x040fe40000000000 */
[----:B------:R-:W-:Y:S02]  /*1440*/  DMUL R66, R66, R14 ;  /* 0x0000000e42427228 */ /* 0x000fe40000000000 */
[----:B------:R-:W-:-:S02]  /*1450*/  DADD R62, R62, R82 ;  /* 0x000000003e3e7229 */ /* 0x000fc40000000052 */
[----:B------:R-:W-:Y:S02]  /*1460*/  DADD R70, R46, R70 ;  /* 0x000000002e467229 */ /* 0x000fe40000000046 */
[C---:B------:R-:W-:Y:S02]  /*1470*/  DFMA R84, R68.reuse, R4, R84 ;  /* 0x000000044454722b */ /* 0x040fe40000000054 */
[----:B------:R-:W-:Y:S02]  /*1480*/  DFMA R66, R68, R12, R66 ;  /* 0x0000000c4442722b */ /* 0x000fe40000000042 */
[-C--:B------:R-:W-:Y:S02]  /*1490*/  DMUL R68, R74, R10.reuse ;  /* 0x0000000a4a447228 */ /* 0x080fe40000000000 */
[C---:B------:R-:W-:Y:S02]  /*14a0*/  DMUL R82, R76.reuse, R10 ;  /* 0x0000000a4c527228 */ /* 0x040fe40000000000 */
[----:B------:R-:W-:-:S02]  /*14b0*/  DMUL R46, R76, R18 ;  /* 0x000000124c2e7228 */ /* 0x000fc40000000000 */
[----:B------:R-:W-:Y:S02]  /*14c0*/  DADD R64, R64, R72 ;  /* 0x0000000040407229 */ /* 0x000fe40000000048 */
[-C--:B------:R-:W-:Y:S02]  /*14d0*/  DFMA R68, R76, R8.reuse, R68 ;  /* 0x000000084c44722b */ /* 0x080fe40000000044 */
[C---:B------:R-:W-:Y:S02]  /*14e0*/  DFMA R82, R74.reuse, R8, -R82 ;  /* 0x000000084a52722b */ /* 0x040fe40000000852 */
[C---:B------:R-:W-:Y:S02]  /*14f0*/  DFMA R46, R74.reuse, R16, -R46 ;  /* 0x000000104a2e722b */ /* 0x040fe4000000082e */
[----:B------:R-:W-:Y:S02]  /*1500*/  DMUL R74, R74, R18 ;  /* 0x000000124a4a7228 */ /* 0x000fe40000000000 */
[----:B------:R-:W-:-:S02]  /*1510*/  DADD R68, R84, R68 ;  /* 0x0000000054447229 */ /* 0x000fc40000000044 */
[----:B------:R-:W-:Y:S02]  /*1520*/  DADD R82, R86, R82 ;  /* 0x0000000056527229 */ /* 0x000fe40000000052 */
[----:B------:R-:W-:Y:S02]  /*1530*/  DMUL R72, R44, R62 ;  /* 0x0000003e2c487228 */ /* 0x000fe40000000000 */
[----:B------:R-:W-:Y:S02]  /*1540*/  DFMA R74, R76, R16, R74 ;  /* 0x000000104c4a722b */ /* 0x000fe4000000004a */
[-C--:B------:R-:W-:Y:S02]  /*1550*/  DMUL R84, R20, R68.reuse ;  /* 0x0000004414547228 */ /* 0x080fe40000000000 */
[----:B------:R-:W-:Y:S02]  /*1560*/  DMUL R86, R22, R68 ;  /* 0x0000004416567228 */ /* 0x000fe40000000000 */
[----:B------:R-:W-:-:S02]  /*1570*/  DFMA R72, R2, R88, R72 ;  /* 0x000000580248722b */ /* 0x000fc40000000048 */
[----:B------:R-:W-:Y:S02]  /*1580*/  DADD R66, R66, R74 ;  /* 0x0000000042427229 */ /* 0x000fe4000000004a */
[-C--:B------:R-:W-:Y:S02]  /*1590*/  DMUL R74, R30, R68.reuse ;  /* 0x000000441e4a7228 */ /* 0x080fe40000000000 */
[----:B------:R-:W-:Y:S02]  /*15a0*/  DMUL R68, R28, R68 ;  /* 0x000000441c447228 */ /* 0x000fe40000000000 */
[----:B------:R-:W-:Y:S02]  /*15b0*/  DFMA R84, R22, R82, R84 ;  /* 0x000000521654722b */ /* 0x000fe40000000054 */
[----:B------:R-:W-:Y:S02]  /*15c0*/  DADD R80, R80, R46 ;  /* 0x0000000050507229 */ /* 0x000fe4000000002e */
[----:B------:R-:W-:-:S02]  /*15d0*/  DMUL R46, R2, R62 ;  /* 0x0000003e022e7228 */ /* 0x000fc40000000000 */
[----:B------:R-:W-:Y:S02]  /*15e0*/  DMUL R76, R26, R62 ;  /* 0x0000003e1a4c7228 */ /* 0x000fe40000000000 */
[-C--:B------:R-:W-:Y:S02]  /*15f0*/  DFMA R86, R20, R82.reuse, -R86 ;  /* 0x000000521456722b */ /* 0x080fe40000000856 */
[-C--:B------:R-:W-:Y:S02]  /*1600*/  DFMA R74, R28, R82.reuse, -R74 ;  /* 0x000000521c4a722b */ /* 0x080fe4000000084a */
[----:B------:R-:W-:Y:S02]  /*1610*/  DFMA R68, R30, R82, R68 ;  /* 0x000000521e44722b */ /* 0x000fe40000000044 */
[----:B------:R-:W-:Y:S02]  /*1620*/  DADD R84, R72, R84 ;  /* 0x0000000048547229 */ /* 0x000fe40000000054 */
[----:B------:R-:W-:-:S02]  /*1630*/  DMUL R62, R24, R62 ;  /* 0x0000003e183e7228 */ /* 0x000fc40000000000 */
[----:B------:R-:W-:Y:S02]  /*1640*/  DMUL R72, R44, R64 ;  /* 0x000000402c487228 */ /* 0x000fe40000000000 */
[----:B------:R-:W-:Y:S02]  /*1650*/  DMUL R82, R20, R66 ;  /* 0x0000004214527228 */ /* 0x000fe40000000000 */
[-C--:B------:R-:W-:Y:S02]  /*1660*/  DFMA R76, R24, R88.reuse, -R76 ;  /* 0x00000058184c722b */ /* 0x080fe4000000084c */
[----:B------:R-:W-:Y:S02]  /*1670*/  DFMA R62, R26, R88, R62 ;  /* 0x000000581a3e722b */ /* 0x000fe4000000003e */
[----:B------:R-:W-:Y:S02]  /*1680*/  DFMA R72, R2, R70, R72 ;  /* 0x000000460248722b */ /* 0x000fe40000000048 */
[----:B------:R-:W-:-:S02]  /*1690*/  DFMA R82, R22, R80, R82 ;  /* 0x000000501652722b */ /* 0x000fc40000000052 */
[----:B------:R-:W-:Y:S02]  /*16a0*/  DADD R74, R76, R74 ;  /* 0x000000004c4a7229 */ /* 0x000fe4000000004a */
[----:B------:R-:W-:Y:S02]  /*16b0*/  DADD R62, R62, R68 ;  /* 0x000000003e3e7229 */ /* 0x000fe40000000044 */
[----:B------:R-:W-:Y:S02]  /*16c0*/  DMUL R48, R48, R84 ;  /* 0x0000005430307228 */ /* 0x000fe40000000000 */
[----:B------:R-:W-:Y:S02]  /*16d0*/  DADD R72, R72, R82 ;  /* 0x0000000048487229 */ /* 0x000fe40000000052 */
[----:B------:R-:W-:Y:S02]  /*16e0*/  DFMA R46, R44, R88, -R46 ;  /* 0x000000582c2e722b */ /* 0x000fe4000000082e */
[----:B------:R-:W-:-:S02]  /*16f0*/  DMUL R84, R2, R64 ;  /* 0x0000004002547228 */ /* 0x000fc40000000000 */
[----:B------:R-:W-:Y:S02]  /*1700*/  DMUL R68, R22, R66 ;  /* 0x0000004216447228 */ /* 0x000fe40000000000 */
[----:B------:R-:W-:Y:S02]  /*1710*/  DMUL R76, R24, R64 ;  /* 0x00000040184c7228 */ /* 0x000fe40000000000 */
[----:B------:R-:W-:Y:S02]  /*1720*/  DMUL R82, R28, R66 ;  /* 0x000000421c527228 */ /* 0x000fe40000000000 */
[----:B------:R-:W-:Y:S02]  /*1730*/  DADD R46, R46, R86 ;  /* 0x000000002e2e7229 */ /* 0x000fe40000000056 */
[----:B------:R-:W-:Y:S02]  /*1740*/  DMUL R64, R26, R64 ;  /* 0x000000401a407228 */ /* 0x000fe40000000000 */
[----:B------:R-:W-:-:S02]  /*1750*/  DMUL R66, R30, R66 ;  /* 0x000000421e427228 */ /* 0x000fc40000000000 */
[----:B------:R-:W-:Y:S02]  /*1760*/  DFMA R84, R44, R70, -R84 ;  /* 0x000000462c54722b */ /* 0x000fe40000000854 */
[----:B------:R-:W-:Y:S02]  /*1770*/  DFMA R68, R20, R80, -R68 ;  /* 0x000000501444722b */ /* 0x000fe40000000844 */
[----:B------:R-:W-:Y:S02]  /*1780*/  DFMA R76, R26, R70, R76 ;  /* 0x000000461a4c722b */ /* 0x000fe4000000004c */
[----:B------:R-:W-:Y:S02]  /*1790*/  DFMA R82, R30, R80, R82 ;  /* 0x000000501e52722b */ /* 0x000fe40000000052 */
[----:B------:R-:W-:Y:S02]  /*17a0*/  DMUL R52, R52, R62 ;  /* 0x0000003e34347228 */ /* 0x000fe40000000000 */
[----:B------:R-:W-:-:S02]  /*17b0*/  DFMA R64, R24, R70, -R64 ;  /* 0x000000461840722b */ /* 0x000fc40000000840 */
[----:B------:R-:W-:Y:S02]  /*17c0*/  DFMA R66, R28, R80, -R66 ;  /* 0x000000501c42722b */ /* 0x000fe40000000842 */
[----:B------:R-:W-:Y:S02]  /*17d0*/  DADD R68, R84, R68 ;  /* 0x0000000054447229 */ /* 0x000fe40000000044 */
[----:B------:R-:W-:Y:S02]  /*17e0*/  DADD R76, R76, R82 ;  /* 0x000000004c4c7229 */ /* 0x000fe40000000052 */
[----:B------:R-:W-:Y:S02]  /*17f0*/  DMUL R56, R56, R72 ;  /* 0x0000004838387228 */ /* 0x000fe40000000000 */
[----:B------:R-:W-:Y:S02]  /*1800*/  DFMA R42, R42, R46, R48 ;  /* 0x0000002e2a2a722b */ /* 0x000fe40000000030 */
[----:B------:R-:W-:-:S02]  /*1810*/  DFMA R50, R50, R74, R52 ;  /* 0x0000004a3232722b */ /* 0x000fc40000000034 */
[----:B------:R-:W-:Y:S02]  /*1820*/  DADD R64, R64, R66 ;  /* 0x0000000040407229 */ /* 0x000fe40000000042 */
[----:B------:R-:W-:Y:S02]  /*1830*/  DMUL R60, R60, R76 ;  /* 0x0000004c3c3c7228 */ /* 0x000fe40000000000 */
[----:B------:R-:W-:Y:S02]  /*1840*/  DFMA R54, R54, R68, R56 ;  /* 0x000000443636722b */ /* 0x000fe40000000038 */
[----:B------:R-:W-:-:S04]  /*1850*/  DADD R42, R42, R50 ;  /* 0x000000002a2a7229 */ /* 0x000fc80000000032 */
[----:B------:R-:W-:-:S04]  /*1860*/  DFMA R58, R58, R64, R60 ;  /* 0x000000403a3a722b */ /* 0x000fc8000000003c */
[----:B------:R-:W-:-:S08]  /*1870*/  DADD R42, R42, R54 ;  /* 0x000000002a2a7229 */ /* 0x000fd00000000036 */
[----:B------:R-:W-:-:S08]  /*1880*/  DADD R42, R42, R58 ;  /* 0x000000002a2a7229 */ /* 0x000fd0000000003a */
[----:B------:R-:W-:-:S08]  /*1890*/  DADD R42, R42, R42 ;  /* 0x000000002a2a7229 */ /* 0x000fd0000000002a */
[----:B------:R-:W-:-:S11]  /*18a0*/  DADD R40, R40, -R42 ;  /* 0x0000000028287229 */ /* 0x000fd6000000082a */
.L_x_39:
[----:B------:R-:W-:Y:S05]  /*18b0*/  BSYNC.RECONVERGENT B1 ;  /* 0x0000000000017941 */ /* 0x000fea0003800200 */
.L_x_38:
[----:B------:R-:W0:Y:S01]  /*18c0*/  LDC R43, c[0x0][0x388] ;  /* 0x0000e200ff2b7b82 */ /* 0x000e220000000800 */
[----:B------:R-:W-:Y:S01]  /*18d0*/  IADD3 R78, PT, PT, R78, 0x1, RZ ;  /* 0x000000014e4e7810 */ /* 0x000fe20007ffe0ff */
[----:B------:R-:W-:Y:S01]  /*18e0*/  VIADD R39, R39, 0x1 ;  /* 0x0000000127277836 */ /* 0x000fe20000000000 */
[----:B------:R-:W-:Y:S01]  /*18f0*/  IADD3 R37, PT, PT, R37, 0x2, RZ ;  /* 0x0000000225257810 */ /* 0x000fe20007ffe0ff */
[----:B------:R-:W-:Y:S01]  /*1900*/  VIADD R38, R38, 0x8 ;  /* 0x0000000826267836 */ /* 0x000fe20000000000 */
[----:B------:R-:W-:Y:S02]  /*1910*/  ISETP.NE.AND P0, PT, R78, RZ, PT ;  /* 0x000000ff4e00720c */ /* 0x000fe40003f05270 */
[----:B0-----:R-:W-:-:S11]  /*1920*/  LEA R36, R43, R36, 0x3 ;  /* 0x000000242b247211 */ /* 0x001fd600078e18ff */
[----:B------:R-:W-:Y:S05]  /*1930*/  @P0 BRA `(.L_x_43) ;  /* 0xffffffec00cc0947 */ /* 0x000fea000383ffff */
.L_x_37:
[----:B------:R-:W-:Y:S05]  /*1940*/  BSYNC.RECONVERGENT B0 ;  /* 0x0000000000007941 */ /* 0x000fea0003800200 */
.L_x_36:
[----:B------:R-:W0:Y:S01]  /*1950*/  S2R R5, SR_CTAID.X ;  /* 0x0000000000057919 */ /* 0x000e220000002500 */
[----:B------:R-:W1:Y:S01]  /*1960*/  LDC.64 R2, c[0x0][0x3c0] ;  /* 0x0000f000ff027b82 */ /* 0x000e620000000a00 */
[----:B------:R-:W0:Y:S01]  /*1970*/  LDCU UR4, c[0x0][0x360] ;  /* 0x00006c00ff0477ac */ /* 0x000e220008000800 */
[----:B------:R-:W0:Y:S02]  /*1980*/  S2R R0, SR_TID.X ;  /* 0x0000000000007919 */ /* 0x000e240000002100 */
[----:B0-----:R-:W-:-:S04]  /*1990*/  IMAD R5, R5, UR4, R0 ;  /* 0x0000000405057c24 */ /* 0x001fc8000f8e0200 */
[----:B-1----:R-:W-:-:S05]  /*19a0*/  IMAD.WIDE.U32 R2, R5, 0x8, R2 ;  /* 0x0000000805027825 */ /* 0x002fca00078e0002 */
[----:B------:R-:W-:Y:S01]  /*19b0*/  STG.E.64 desc[UR6][R2.64], R40 ;  /* 0x0000002802007986 */ /* 0x000fe2000c101b06 */
[----:B------:R-:W-:Y:S05]  /*19c0*/  EXIT ;  /* 0x000000000000794d */ /* 0x000fea0003800000 */
.L_x_44:
        /* <DEDUP_REMOVED lines=11> */
.L_x_61:


//--------------------- .text._Z10kernel_sumPdS_  --------------------------
	.section	.text._Z10kernel_sumPdS_,"ax",@progbits
	.align	128
        .global         _Z10kernel_sumPdS_
        .type           _Z10kernel_sumPdS_,@function
        .size           _Z10kernel_sumPdS_,(.L_x_62 - _Z10kernel_sumPdS_)
        .other          _Z10kernel_sumPdS_,@"STO_CUDA_ENTRY STV_DEFAULT"
_Z10kernel_sumPdS_:
.text._Z10kernel_sumPdS_:
[----:B------:R-:W-:Y:S01]  /*0000*/  LDC R1, c[0x0][0x37c] ;  /* 0x0000df00ff017b82 */ /* 0x000fe20000000800 */
[----:B------:R-:W0:Y:S07]  /*0010*/  S2R R9, SR_TID.X ;  /* 0x0000000000097919 */ /* 0x000e2e0000002100 */
[----:B------:R-:W1:Y:S01]  /*0020*/  S2UR UR6, SR_CTAID.X ;  /* 0x00000000000679c3 */ /* 0x000e620000002500 */
[----:B------:R-:W-:-:S07]  /*0030*/  UMOV UR4, 0x400 ;  /* 0x0000040000047882 */ /* 0x000fce0000000000 */
[----:B------:R-:W2:Y:S01]  /*0040*/  S2UR UR5, SR_CgaCtaId ;  /* 0x00000000000579c3 */ /* 0x000ea20000008800 */
[----:B-1----:R-:W-:Y:S01]  /*0050*/  ISETP.NE.AND P0, PT, RZ, UR6, PT ;  /* 0x00000006ff007c0c */ /* 0x002fe2000bf05270 */
[----:B--2---:R-:W-:-:S06]  /*0060*/  ULEA UR4, UR5, UR4, 0x18 ;  /* 0x0000000405047291 */ /* 0x004fcc000f8ec0ff */
[----:B0-----:R-:W-:-:S05]  /*0070*/  LEA R7, R9, UR4, 0x3 ;  /* 0x0000000409077c11 */ /* 0x001fca000f8e18ff */
[----:B------:R0:W-:Y:S01]  /*0080*/  STS.64 [R7], RZ ;  /* 0x000000ff07007388 */ /* 0x0001e20000000a00 */
[----:B------:R-:W-:Y:S05]  /*0090*/  @P0 EXIT ;  /* 0x000000000000094d */ /* 0x000fea0003800000 */
[----:B------:R-:W1:Y:S01]  /*00a0*/  LDC.64 R2, c[0x0][0x380] ;  /* 0x0000e000ff027b82 */ /* 0x000e620000000a00 */
[----:B------:R-:W2:Y:S01]  /*00b0*/  LDCU.64 UR6, c[0x0][0x358] ;  /* 0x00006b00ff0677ac */ /* 0x000ea20008000a00 */
[----:B-1----:R-:W-:-:S06]  /*00c0*/  IMAD.WIDE.U32 R2, R9, 0x8, R2 ;  /* 0x0000000809027825 */ /* 0x002fcc00078e0002 */
[----:B--2---:R-:W2:Y:S01]  /*00d0*/  LDG.E.64 R2, desc[UR6][R2.64] ;  /* 0x0000000602027981 */ /* 0x004ea2000c1e1b00 */
[----:B------:R-:W1:Y:S01]  /*00e0*/  LDCU UR4, c[0x0][0x360] ;  /* 0x00006c00ff0477ac */ /* 0x000e620008000800 */
[----:B------:R-:W-:Y:S01]  /*00f0*/  ISETP.NE.AND P0, PT, R9, RZ, PT ;  /* 0x000000ff0900720c */ /* 0x000fe20003f05270 */
[----:B-1----:R-:W-:Y:S01]  /*0100*/  UISETP.GE.U32.AND UP0, UPT, UR4, 0x2, UPT ;  /* 0x000000020400788c */ /* 0x002fe2000bf06070 */
[----:B--2---:R1:W-:Y:S01]  /*0110*/  STS.64 [R7], R2 ;  /* 0x0000000207007388 */ /* 0x0043e20000000a00 */
[----:B------:R-:W-:Y:S07]  /*0120*/  BAR.SYNC.DEFER_BLOCKING 0x0 ;  /* 0x0000000000007b1d */ /* 0x000fee0000010000 */
[----:B------:R-:W-:Y:S05]  /*0130*/  BRA.U !UP0, `(.L_x_45) ;  /* 0x0000000108307547 */ /* 0x000fea000b800000 */
[----:B------:R-:W-:-:S07]  /*0140*/  IMAD.U32 R0, RZ, RZ, UR4 ;  /* 0x00000004ff007e24 */ /* 0x000fce000f8e00ff */
.L_x_46:
[----:B------:R-:W-:-:S04]  /*0150*/  SHF.R.U32.HI R8, RZ, 0x1, R0 ;  /* 0x00000001ff087819 */ /* 0x000fc80000011600 */
[----:B------:R-:W-:-:S13]  /*0160*/  ISETP.GE.U32.AND P1, PT, R9, R8, PT ;  /* 0x000000080900720c */ /* 0x000fda0003f26070 */
[----:B------:R-:W-:Y:S01]  /*0170*/  @!P1 IMAD R6, R8, 0x8, R7 ;  /* 0x0000000808069824 */ /* 0x000fe200078e0207 */
[----:B------:R-:W-:Y:S04]  /*0180*/  @!P1 LDS.64 R4, [R7] ;  /* 0x0000000007049984 */ /* 0x000fe80000000a00 */
[----:B-1----:R-:W1:Y:S02]  /*0190*/  @!P1 LDS.64 R2, [R6] ;  /* 0x0000000006029984 */ /* 0x002e640000000a00 */
[----:B-1----:R-:W-:-:S07]  /*01a0*/  @!P1 DADD R2, R2, R4 ;  /* 0x0000000002029229 */ /* 0x002fce0000000004 */
[----:B------:R2:W-:Y:S01]  /*01b0*/  @!P1 STS.64 [R7], R2 ;  /* 0x0000000207009388 */ /* 0x0005e20000000a00 */
[----:B------:R-:W-:Y:S01]  /*01c0*/  BAR.SYNC.DEFER_BLOCKING 0x0 ;  /* 0x0000000000007b1d */ /* 0x000fe20000010000 */
[----:B------:R-:W-:Y:S01]  /*01d0*/  ISETP.GT.U32.AND P1, PT, R0, 0x3, PT ;  /* 0x000000030000780c */ /* 0x000fe20003f24070 */
[----:B------:R-:W-:-:S12]  /*01e0*/  IMAD.MOV.U32 R0, RZ, RZ, R8 ;  /* 0x000000ffff007224 */ /* 0x000fd800078e0008 */
[----:B--2---:R-:W-:Y:S05]  /*01f0*/  @P1 BRA `(.L_x_46) ;  /* 0xfffffffc00d41947 */ /* 0x004fea000383ffff */
.L_x_45:
[----:B------:R-:W-:Y:S05]  /*0200*/  @P0 EXIT ;  /* 0x000000000000094d */ /* 0x000fea0003800000 */
[----:B------:R-:W2:Y:S01]  /*0210*/  S2UR UR5, SR_CgaCtaId ;  /* 0x00000000000579c3 */ /* 0x000ea20000008800 */
[----:B------:R-:W-:-:S07]  /*0220*/  UMOV UR4, 0x400 ;  /* 0x0000040000047882 */ /* 0x000fce0000000000 */
[----:B------:R-:W3:Y:S01]  /*0230*/  LDC.64 R4, c[0x0][0x388] ;  /* 0x0000e200ff047b82 */ /* 0x000ee20000000a00 */
[----:B--2---:R-:W-:-:S09]  /*0240*/  ULEA UR4, UR5, UR4, 0x18 ;  /* 0x0000000405047291 */ /* 0x004fd2000f8ec0ff */
[----:B-1----:R-:W3:Y:S04]  /*0250*/  LDS.64 R2, [UR4] ;  /* 0x00000004ff027984 */ /* 0x002ee80008000a00 */
[----:B---3--:R-:W-:Y:S01]  /*0260*/  STG.E.64 desc[UR6][R4.64], R2 ;  /* 0x0000000204007986 */ /* 0x008fe2000c101b06 */
[----:B------:R-:W-:Y:S05]  /*0270*/  EXIT ;  /* 0x000000000000794d */ /* 0x000fea0003800000 */
.L_x_47:
        /* <DEDUP_REMOVED lines=16> */
.L_x_62:


//--------------------- .text._Z14kernel_productiiiPdS_S_PiS_S_iiid --------------------------
	.section	.text._Z14kernel_productiiiPdS_S_PiS_S_iiid,"ax",@progbits
	.align	128
        .global         _Z14kernel_productiiiPdS_S_PiS_S_iiid
        .type           _Z14kernel_productiiiPdS_S_PiS_S_iiid,@function
        .size           _Z14kernel_productiiiPdS_S_PiS_S_iiid,(.L_x_63 - _Z14kernel_productiiiPdS_S_PiS_S_iiid)
        .other          _Z14kernel_productiiiPdS_S_PiS_S_iiid,@"STO_CUDA_ENTRY STV_DEFAULT"
_Z14kernel_productiiiPdS_S_PiS_S_iiid:
.text._Z14kernel_productiiiPdS_S_PiS_S_iiid:
[----:B------:R-:W0:Y:S08]  /*0000*/  LDC R1, c[0x0][0x37c] ;  /* 0x0000df00ff017b82 */ /* 0x000e300000000800 */
[----:B------:R-:W1:Y:S01]  /*0010*/  S2UR UR5, SR_CgaCtaId ;  /* 0x00000000000579c3 */ /* 0x000e620000008800 */
[----:B------:R-:W2:Y:S01]  /*0020*/  S2R R87, SR_TID.X ;  /* 0x0000000000577919 */ /* 0x000ea20000002100 */
[----:B------:R-:W3:Y:S01]  /*0030*/  LDCU UR8, c[0x0][0x360] ;  /* 0x00006c00ff0877ac */ /* 0x000ee20008000800 */
[----:B0-----:R-:W-:Y:S01]  /*0040*/  VIADD R1, R1, 0xffffffc0 ;  /* 0xffffffc001017836 */ /* 0x001fe20000000000 */
[----:B------:R-:W0:Y:S01]  /*0050*/  S2R R84, SR_CTAID.X ;  /* 0x0000000000547919 */ /* 0x000e220000002500 */
[----:B------:R-:W-:Y:S01]  /*0060*/  UMOV UR4, 0x400 ;  /* 0x0000040000047882 */ /* 0x000fe20000000000 */
[----:B------:R-:W4:Y:S01]  /*0070*/  LDCU.64 UR6, c[0x0][0x358] ;  /* 0x00006b00ff0677ac */ /* 0x000f220008000a00 */
[----:B---3--:R-:W-:Y:S01]  /*0080*/  IMAD.U32 R81, RZ, RZ, UR8 ;  /* 0x00000008ff517e24 */ /* 0x008fe2000f8e00ff */
[----:B-1----:R-:W-:Y:S01]  /*0090*/  ULEA UR4, UR5, UR4, 0x18 ;  /* 0x0000000405047291 */ /* 0x002fe2000f8ec0ff */
[----:B------:R-:W1:Y:S05]  /*00a0*/  LDCU UR5, c[0x0][0x380] ;  /* 0x00007000ff0577ac */ /* 0x000e6a0008000800 */
[----:B--2---:R-:W-:Y:S01]  /*00b0*/  LEA R85, R87, UR4, 0x3 ;  /* 0x0000000457557c11 */ /* 0x004fe2000f8e18ff */
[----:B0-----:R-:W-:-:S04]  /*00c0*/  IMAD R83, R84, UR8, R87 ;  /* 0x0000000854537c24 */ /* 0x001fc8000f8e0257 */
[----:B------:R0:W-:Y:S01]  /*00d0*/  STS.64 [R85], RZ ;  /* 0x000000ff55007388 */ /* 0x0001e20000000a00 */
[----:B-1----:R-:W-:-:S13]  /*00e0*/  ISETP.GE.U32.AND P0, PT, R83, UR5, PT ;  /* 0x0000000553007c0c */ /* 0x002fda000bf06070 */
[----:B0---4-:R-:W-:Y:S05]  /*00f0*/  @P0 BRA `(.L_x_48) ;  /* 0x0000000c00fc0947 */ /* 0x011fea0003800000 */
[----:B------:R-:W0:Y:S01]  /*0100*/  LDC.64 R2, c[0x0][0x3a8] ;  /* 0x0000ea00ff027b82 */ /* 0x000e220000000a00 */
[----:B------:R-:W-:Y:S01]  /*0110*/  IMAD.SHL.U32 R5, R83, 0x2, RZ ;  /* 0x0000000253057824 */ /* 0x000fe200078e00ff */
[----:B------:R-:W1:Y:S03]  /*0120*/  LDCU UR4, c[0x0][0x3c0] ;  /* 0x00007800ff0477ac */ /* 0x000e660008000800 */
[----:B0-----:R-:W-:-:S05]  /*0130*/  IMAD.WIDE.U32 R2, R5, 0x4, R2 ;  /* 0x0000000405027825 */ /* 0x001fca00078e0002 */
[----:B------:R-:W2:Y:S04]  /*0140*/  LDG.E R82, desc[UR6][R2.64] ;  /* 0x0000000602527981 */ /* 0x000ea8000c1e1900 */
[----:B------:R-:W3:Y:S01]  /*0150*/  LDG.E R80, desc[UR6][R2.64+0x4] ;  /* 0x0000040602507981 */ /* 0x000ee2000c1e1900 */
[----:B-1----:R-:W-:-:S05]  /*0160*/  IMAD.U32 R79, RZ, RZ, UR4 ;  /* 0x00000004ff4f7e24 */ /* 0x002fca000f8e00ff */
[----:B--2---:R-:W-:-:S04]  /*0170*/  ISETP.NE.AND P0, PT, R82, R79, PT ;  /* 0x0000004f5200720c */ /* 0x004fc80003f05270 */
[----:B------:R-:W-:-:S04]  /*0180*/  ISETP.NE.AND P0, PT, R79, -0x1, P0 ;  /* 0xffffffff4f00780c */ /* 0x000fc80000705270 */
[----:B---3--:R-:W-:-:S04]  /*0190*/  ISETP.NE.AND P0, PT, R80, R79, P0 ;  /* 0x0000004f5000720c */ /* 0x008fc80000705270 */
[----:B------:R-:W-:-:S04]  /*01a0*/  ISETP.LT.OR P0, PT, R82, RZ, P0 ;  /* 0x000000ff5200720c */ /* 0x000fc80000701670 */
[----:B------:R-:W-:-:S13]  /*01b0*/  ISETP.LT.OR P0, PT, R80, RZ, P0 ;  /* 0x000000ff5000720c */ /* 0x000fda0000701670 */
[----:B------:R-:W-:Y:S05]  /*01c0*/  @P0 BRA `(.L_x_49) ;  /* 0x0000000c00700947 */ /* 0x000fea0003800000 */
[----:B------:R-:W0:Y:S01]  /*01d0*/  LDCU UR8, c[0x0][0x384] ;  /* 0x00007080ff0877ac */ /* 0x000e220008000800 */
[----:B------:R-:W-:Y:S01]  /*01e0*/  CS2R R54, SRZ ;  /* 0x0000000000367805 */ /* 0x000fe2000001ff00 */
[----:B0-----:R-:W-:-:S09]  /*01f0*/  UISETP.NE.AND UP0, UPT, UR8, URZ, UPT ;  /* 0x000000ff0800728c */ /* 0x001fd2000bf05270 */
[----:B------:R-:W-:Y:S05]  /*0200*/  BRA.U !UP0, `(.L_x_50) ;  /* 0x0000000d08447547 */ /* 0x000fea000b800000 */
[----:B------:R-:W0:Y:S01]  /*0210*/  LDC.64 R2, c[0x0][0x390] ;  /* 0x0000e400ff027b82 */ /* 0x000e220000000a00 */
[----:B------:R-:W-:Y:S01]  /*0220*/  IMAD.SHL.U32 R5, R83, 0x8, RZ ;  /* 0x0000000853057824 */ /* 0x000fe200078e00ff */
[----:B------:R-:W1:Y:S01]  /*0230*/  LDCU UR4, c[0x0][0x3c4] ;  /* 0x00007880ff0477ac */ /* 0x000e620008000800 */
[----:B------:R-:W2:Y:S02]  /*0240*/  LDCU UR9, c[0x0][0x3c0] ;  /* 0x00007800ff0977ac */ /* 0x000ea40008000800 */
        /* <DEDUP_REMOVED lines=9> */
[----:B------:R-:W-:Y:S01]  /*02e0*/  SHF.L.U32 R78, R82, 0x3, RZ ;  /* 0x00000003524e7819 */ /* 0x000fe200000006ff */
[----:B------:R-:W-:Y:S01]  /*02f0*/  IMAD.SHL.U32 R0, R80, 0x8, RZ ;  /* 0x0000000850007824 */ /* 0x000fe200078e00ff */
[----:B------:R-:W-:-:S02]  /*0300*/  CS2R R72, SRZ ;  /* 0x0000000000487805 */ /* 0x000fc4000001ff00 */
[----:B------:R-:W-:Y:S01]  /*0310*/  CS2R R54, SRZ ;  /* 0x0000000000367805 */ /* 0x000fe2000001ff00 */
[----:B------:R-:W-:Y:S01]  /*0320*/  IMAD R86, R5, UR8, RZ ;  /* 0x0000000805567c24 */ /* 0x000fe2000f8e02ff */
[----:B------:R-:W-:Y:S02]  /*0330*/  UIADD3 UR5, UPT, UPT, -UR8, URZ, URZ ;  /* 0x000000ff08057290 */ /* 0x000fe4000fffe1ff */
[----:B-12---:R-:W-:-:S12]  /*0340*/  UIADD3 UR4, UPT, UPT, -UR4, URZ, URZ ;  /* 0x000000ff04047290 */ /* 0x006fd8000fffe1ff */
.L_x_51:
[----:B------:R-:W0:Y:S01]  /*0350*/  LDC.64 R36, c[0x0][0x3a0] ;  /* 0x0000e800ff247b82 */ /* 0x000e220000000a00 */
[----:B------:R-:W-:Y:S01]  /*0360*/  IMAD.U32 R79, RZ, RZ, UR9 ;  /* 0x00000009ff4f7e24 */ /* 0x000fe2000f8e00ff */
[----:B------:R-:W-:-:S06]  /*0370*/  ISETP.NE.AND P0, PT, RZ, UR4, PT ;  /* 0x00000004ff007c0c */ /* 0x000fcc000bf05270 */
[----:B------:R-:W1:Y:S01]  /*0380*/  LDC.64 R50, c[0x0][0x398] ;  /* 0x0000e600ff327b82 */ /* 0x000e620000000a00 */
[----:B0-----:R-:W-:-:S05]  /*0390*/  IMAD.WIDE.U32 R2, R78, 0x8, R36 ;  /* 0x000000084e027825 */ /* 0x001fca00078e0024 */
[----:B------:R-:W2:Y:S04]  /*03a0*/  LDG.E.64 R4, desc[UR6][R2.64] ;  /* 0x0000000602047981 */ /* 0x000ea8000c1e1b00 */
[----:B------:R-:W2:Y:S04]  /*03b0*/  LDG.E.64 R6, desc[UR6][R2.64+0x8] ;  /* 0x0000080602067981 */ /* 0x000ea8000c1e1b00 */
[----:B------:R-:W3:Y:S04]  /*03c0*/  LDG.E.64 R8, desc[UR6][R2.64+0x10] ;  /* 0x0000100602087981 */ /* 0x000ee8000c1e1b00 */
[----:B------:R-:W3:Y:S04]  /*03d0*/  LDG.E.64 R10, desc[UR6][R2.64+0x18] ;  /* 0x00001806020a7981 */ /* 0x000ee8000c1e1b00 */
[----:B------:R-:W4:Y:S04]  /*03e0*/  LDG.E.64 R12, desc[UR6][R2.64+0x20] ;  /* 0x00002006020c7981 */ /* 0x000f28000c1e1b00 */
[----:B------:R-:W4:Y:S04]  /*03f0*/  LDG.E.64 R14, desc[UR6][R2.64+0x28] ;  /* 0x00002806020e7981 */ /* 0x000f28000c1e1b00 */
[----:B------:R-:W4:Y:S04]  /*0400*/  LDG.E.64 R16, desc[UR6][R2.64+0x30] ;  /* 0x0000300602107981 */ /* 0x000f28000c1e1b00 */
[----:B------:R0:W4:Y:S01]  /*0410*/  LDG.E.64 R18, desc[UR6][R2.64+0x38] ;  /* 0x0000380602127981 */ /* 0x000122000c1e1b00 */
[----:B------:R-:W-:-:S05]  /*0420*/  IMAD.WIDE.U32 R36, R0, 0x8, R36 ;  /* 0x0000000800247825 */ /* 0x000fca00078e0024 */
[----:B------:R-:W4:Y:S04]  /*0430*/  LDG.E.64 R22, desc[UR6][R36.64+0x8] ;  /* 0x0000080624167981 */ /* 0x000f28000c1e1b00 */
[----:B------:R-:W4:Y:S04]  /*0440*/  LDG.E.64 R26, desc[UR6][R36.64+0x18] ;  /* 0x00001806241a7981 */ /* 0x000f28000c1e1b00 */
[----:B------:R-:W4:Y:S04]  /*0450*/  LDG.E.64 R30, desc[UR6][R36.64+0x28] ;  /* 0x00002806241e7981 */ /* 0x000f28000c1e1b00 */
[----:B------:R-:W4:Y:S04]  /*0460*/  LDG.E.64 R34, desc[UR6][R36.64+0x38] ;  /* 0x0000380624227981 */ /* 0x000f28000c1e1b00 */
[----:B------:R-:W4:Y:S04]  /*0470*/  LDG.E.64 R20, desc[UR6][R36.64] ;  /* 0x0000000624147981 */ /* 0x000f28000c1e1b00 */
[----:B------:R-:W4:Y:S04]  /*0480*/  LDG.E.64 R24, desc[UR6][R36.64+0x10] ;  /* 0x0000100624187981 */ /* 0x000f28000c1e1b00 */
[----:B------:R-:W4:Y:S04]  /*0490*/  LDG.E.64 R28, desc[UR6][R36.64+0x20] ;  /* 0x00002006241c7981 */ /* 0x000f28000c1e1b00 */
[----:B------:R-:W4:Y:S01]  /*04a0*/  LDG.E.64 R32, desc[UR6][R36.64+0x30] ;  /* 0x0000300624207981 */ /* 0x000f22000c1e1b00 */
[----:B------:R-:W-:Y:S01]  /*04b0*/  ISETP.NE.OR P1, PT, R82, R79, P0 ;  /* 0x0000004f5200720c */ /* 0x000fe20000725670 */
[----:B-1----:R-:W-:-:S05]  /*04c0*/  IMAD.WIDE.U32 R50, R86, 0x8, R50 ;  /* 0x0000000856327825 */ /* 0x002fca00078e0032 */
[----:B------:R-:W4:Y:S04]  /*04d0*/  LDG.E.64 R38, desc[UR6][R50.64] ;  /* 0x0000000632267981 */ /* 0x000f28000c1e1b00 */
[----:B------:R-:W4:Y:S03]  /*04e0*/  LDG.E.64 R36, desc[UR6][R50.64+0x28] ;  /* 0x0000280632247981 */ /* 0x000f26000c1e1b00 */
[----:B0-----:R-:W0:Y:S01]  /*04f0*/  @!P1 LDC R2, c[0x0][0x3c8] ;  /* 0x0000f200ff029b82 */ /* 0x001e220000000800 */
[----:B------:R-:W4:Y:S01]  /*0500*/  LDG.E.64 R40, desc[UR6][R50.64+0x20] ;  /* 0x0000200632287981 */ /* 0x000f22000c1e1b00 */
[----:B------:R-:W-:-:S03]  /*0510*/  ISETP.NE.OR P0, PT, R80, R79, P0 ;  /* 0x0000004f5000720c */ /* 0x000fc60000705670 */
[----:B------:R-:W4:Y:S03]  /*0520*/  LDG.E.64 R42, desc[UR6][R50.64+0x18] ;  /* 0x00001806322a7981 */ /* 0x000f26000c1e1b00 */
[----:B------:R-:W1:Y:S01]  /*0530*/  @!P1 LDC.64 R46, c[0x0][0x3d0] ;  /* 0x0000f400ff2e9b82 */ /* 0x000e620000000a00 */
[----:B------:R-:W4:Y:S07]  /*0540*/  LDG.E.64 R44, desc[UR6][R50.64+0x10] ;  /* 0x00001006322c7981 */ /* 0x000f2e000c1e1b00 */
[----:B------:R-:W1:Y:S01]  /*0550*/  @!P0 LDC R52, c[0x0][0x3c8] ;  /* 0x0000f200ff348b82 */ /* 0x000e620000000800 */
[----:B0-----:R-:W-:-:S07]  /*0560*/  @!P1 IMAD R49, R2, 0x8, R1 ;  /* 0x0000000802319824 */ /* 0x001fce00078e0201 */
[----:B------:R-:W0:Y:S01]  /*0570*/  @!P0 LDC.64 R74, c[0x0][0x3d0] ;  /* 0x0000f400ff4a8b82 */ /* 0x000e220000000a00 */
[----:B------:R-:W4:Y:S01]  /*0580*/  LDG.E.64 R2, desc[UR6][R50.64+0x8] ;  /* 0x0000080632027981 */ /* 0x000f22000c1e1b00 */
[----:B-1----:R-:W-:-:S03]  /*0590*/  @!P0 LEA R77, R52, R1, 0x3 ;  /* 0x00000001344d8211 */ /* 0x002fc600078e18ff */
[----:B--2---:R1:W-:Y:S04]  /*05a0*/  STL.128 [R1], R4 ;  /* 0x0000000401007387 */ /* 0x0043e80000100c00 */
[----:B---3--:R2:W-:Y:S04]  /*05b0*/  STL.128 [R1+0x10], R8 ;  /* 0x0000100801007387 */ /* 0x0085e80000100c00 */
[----:B----4-:R-:W-:Y:S04]  /*05c0*/  STL.128 [R1+0x20], R12 ;  /* 0x0000200c01007387 */ /* 0x010fe80000100c00 */
[----:B------:R-:W-:Y:S04]  /*05d0*/  STL.128 [R1+0x30], R16 ;  /* 0x0000301001007387 */ /* 0x000fe80000100c00 */
[----:B------:R3:W-:Y:S04]  /*05e0*/  @!P1 STL.64 [R49], R46 ;  /* 0x0000002e31009387 */ /* 0x0007e80000100a00 */
[----:B-1----:R-:W4:Y:S04]  /*05f0*/  @!P1 LDL.128 R4, [R1] ;  /* 0x0000000001049983 */ /* 0x002f280000100c00 */
[----:B--2---:R-:W2:Y:S04]  /*0600*/  @!P1 LDL.128 R8, [R1+0x10] ;  /* 0x0000100001089983 */ /* 0x004ea80000100c00 */
[----:B---3--:R-:W3:Y:S04]  /*0610*/  LDG.E.64 R46, desc[UR6][R50.64+0x38] ;  /* 0x00003806322e7981 */ /* 0x008ee8000c1e1b00 */
[----:B------:R2:W3:Y:S01]  /*0620*/  LDG.E.64 R48, desc[UR6][R50.64+0x30] ;  /* 0x0000300632307981 */ /* 0x0004e2000c1e1b00 */
[----:B------:R-:W-:-:S02]  /*0630*/  DADD R22, -RZ, -R22 ;  /* 0x00000000ff167229 */ /* 0x000fc40000000916 */
[----:B------:R-:W-:Y:S01]  /*0640*/  DADD R26, -RZ, -R26 ;  /* 0x00000000ff1a7229 */ /* 0x000fe2000000091a */
[----:B------:R-:W3:Y:S01]  /*0650*/  @!P1 LDL.128 R12, [R1+0x20] ;  /* 0x00002000010c9983 */ /* 0x000ee20000100c00 */
[----:B------:R-:W-:Y:S02]  /*0660*/  DADD R30, -RZ, -R30 ;  /* 0x00000000ff1e7229 */ /* 0x000fe4000000091e */
[----:B------:R-:W-:Y:S01]  /*0670*/  DADD R34, -RZ, -R34 ;  /* 0x00000000ff227229 */ /* 0x000fe20000000922 */
[----:B------:R-:W3:Y:S04]  /*0680*/  @!P1 LDL.128 R16, [R1+0x30] ;  /* 0x0000300001109983 */ /* 0x000ee80000100c00 */
[----:B------:R1:W-:Y:S04]  /*0690*/  STL.128 [R1], R20 ;  /* 0x0000001401007387 */ /* 0x0003e80000100c00 */
[----:B------:R1:W-:Y:S04]  /*06a0*/  STL.128 [R1+0x10], R24 ;  /* 0x0000101801007387 */ /* 0x0003e80000100c00 */
[----:B------:R1:W-:Y:S04]  /*06b0*/  STL.128 [R1+0x20], R28 ;  /* 0x0000201c01007387 */ /* 0x0003e80000100c00 */
[----:B------:R1:W-:Y:S04]  /*06c0*/  STL.128 [R1+0x30], R32 ;  /* 0x0000302001007387 */ /* 0x0003e80000100c00 */
[----:B0-----:R0:W-:Y:S04]  /*06d0*/  @!P0 STL.64 [R77], R74 ;  /* 0x0000004a4d008387 */ /* 0x0011e80000100a00 */
[----:B-1----:R-:W3:Y:S04]  /*06e0*/  @!P0 LDL.128 R20, [R1] ;  /* 0x0000000001148983 */ /* 0x002ee80000100c00 */
[----:B------:R-:W3:Y:S04]  /*06f0*/  @!P0 LDL.128 R24, [R1+0x10] ;  /* 0x0000100001188983 */ /* 0x000ee80000100c00 */
[----:B------:R-:W3:Y:S04]  /*0700*/  @!P0 LDL.128 R28, [R1+0x20] ;  /* 0x00002000011c8983 */ /* 0x000ee80000100c00 */
[----:B------:R-:W3:Y:S01]  /*0710*/  @!P0 LDL.128 R32, [R1+0x30] ;  /* 0x0000300001208983 */ /* 0x000ee20000100c00 */
[----:B----4-:R-:W-:-:S02]  /*0720*/  DMUL R52, R2, R4 ;  /* 0x0000000402347228 */ /* 0x010fc40000000000 */
[----:B--2---:R-:W-:-:S06]  /*0730*/  DMUL R50, R36, R8 ;  /* 0x0000000824327228 */ /* 0x004fcc0000000000 */
[----:B------:R-:W-:Y:S02]  /*0740*/  DFMA R52, R38, R6, R52 ;  /* 0x000000062634722b */ /* 0x000fe40000000034 */
[----:B------:R-:W-:Y:S02]  /*0750*/  DFMA R50, R40, R10, R50 ;  /* 0x0000000a2832722b */ /* 0x000fe40000000032 */
[C---:B0-----:R-:W-:Y:S02]  /*0760*/  DMUL R76, R42.reuse, R6 ;  /* 0x000000062a4c7228 */ /* 0x041fe40000000000 */
[----:B------:R-:W-:-:S04]  /*0770*/  DMUL R74, R42, R4 ;  /* 0x000000042a4a7228 */ /* 0x000fc80000000000 */
[----:B------:R-:W-:Y:S02]  /*0780*/  DADD R50, R52, R50 ;  /* 0x0000000034327229 */ /* 0x000fe40000000032 */
[-C--:B------:R-:W-:Y:S02]  /*0790*/  DMUL R52, R2, R6.reuse ;  /* 0x0000000602347228 */ /* 0x080fe40000000000 */
[----:B------:R-:W-:Y:S02]  /*07a0*/  DFMA R6, R44, R6, R74 ;  /* 0x000000062c06722b */ /* 0x000fe4000000004a */
[----:B------:R-:W-:-:S04]  /*07b0*/  DMUL R74, R36, R10 ;  /* 0x0000000a244a7228 */ /* 0x000fc80000000000 */
[-C--:B------:R-:W-:Y:S02]  /*07c0*/  DFMA R52, R38, R4.reuse, -R52 ;  /* 0x000000042634722b */ /* 0x080fe40000000834 */
[----:B------:R-:W-:Y:S02]  /*07d0*/  DFMA R4, R44, R4, -R76 ;  /* 0x000000042c04722b */ /* 0x000fe4000000084c */
[----:B---3--:R-:W-:Y:S02]  /*07e0*/  DMUL R76, R46, R10 ;  /* 0x0000000a2e4c7228 */ /* 0x008fe40000000000 */
[----:B------:R-:W-:-:S06]  /*07f0*/  DFMA R74, R40, R8, -R74 ;  /* 0x00000008284a722b */ /* 0x000fcc000000084a */
[-C--:B------:R-:W-:Y:S02]  /*0800*/  DFMA R76, R48, R8.reuse, -R76 ;  /* 0x00000008304c722b */ /* 0x080fe4000000084c */
[----:B------:R-:W-:-:S08]  /*0810*/  DMUL R8, R46, R8 ;  /* 0x000000082e087228 */ /* 0x000fd00000000000 */
[----:B------:R-:W-:-:S08]  /*0820*/  DFMA R8, R48, R10, R8 ;  /* 0x0000000a3008722b */ /* 0x000fd00000000008 */
[----:B------:R-:W-:Y:S02]  /*0830*/  DADD R6, R6, R8 ;  /* 0x0000000006067229 */ /* 0x000fe40000000008 */
[----:B------:R-:W-:Y:S02]  /*0840*/  DADD R52, R52, R74 ;  /* 0x0000000034347229 */ /* 0x000fe4000000004a */
[----:B------:R-:W-:Y:S02]  /*0850*/  DADD R4, R4, R76 ;  /* 0x0000000004047229 */ /* 0x000fe4000000004c */
[----:B------:R-:W-:Y:S02]  /*0860*/  DMUL R10, R50, R22 ;  /* 0x00000016320a7228 */ /* 0x000fe40000000000 */
[----:B------:R-:W-:-:S06]  /*0870*/  DMUL R8, R6, R26 ;  /* 0x0000001a06087228 */ /* 0x000fcc0000000000 */
[----:B------:R-:W-:Y:S02]  /*0880*/  DFMA R10, R52, R20, -R10 ;  /* 0x00000014340a722b */ /* 0x000fe4000000080a */
[----:B------:R-:W-:-:S08]  /*0890*/  DFMA R8, R4, R24, -R8 ;  /* 0x000000180408722b */ /* 0x000fd00000000808 */
[----:B------:R-:W-:-:S08]  /*08a0*/  DADD R8, R10, R8 ;  /* 0x000000000a087229 */ /* 0x000fd00000000008 */
[----:B-----5:R-:W-:Y:S02]  /*08b0*/  DADD R8, R56, -R8 ;  /* 0x0000000038087229 */ /* 0x020fe40000000808 */
[----:B------:R-:W-:Y:S02]  /*08c0*/  DMUL R74, R52, R22 ;  /* 0x00000016344a7228 */ /* 0x000fe40000000000 */
[----:B------:R-:W-:-:S04]  /*08d0*/  DMUL R10, R4, R26 ;  /* 0x0000001a040a7228 */ /* 0x000fc80000000000 */
[----:B------:R-:W-:Y:S02]  /*08e0*/  DFMA R72, R8, R8, -R72 ;  /* 0x000000080848722b */ /* 0x000fe40000000848 */
[----:B------:R-:W-:Y:S02]  /*08f0*/  DFMA R74, R50, R20, R74 ;  /* 0x00000014324a722b */ /* 0x000fe4000000004a */
[----:B------:R-:W-:-:S04]  /*0900*/  DFMA R10, R6, R24, R10 ;  /* 0x00000018060a722b */ /* 0x000fc8000000000a */
[----:B------:R-:W-:-:S04]  /*0910*/  DADD R8, R72, R54 ;  /* 0x0000000048087229 */ /* 0x000fc80000000036 */
[----:B------:R-:W-:-:S04]  /*0920*/  DADD R10, R74, R10 ;  /* 0x000000004a0a7229 */ /* 0x000fc8000000000a */
[----:B------:R-:W-:-:S04]  /*0930*/  DADD R54, -R8, R54 ;  /* 0x0000000008367229 */ /* 0x000fc80000000136 */
[----:B------:R-:W-:-:S04]  /*0940*/  DADD R10, R58, -R10 ;  /* 0x000000003a0a7229 */ /* 0x000fc8000000080a */
[----:B------:R-:W-:Y:S02]  /*0950*/  DADD R54, R72, R54 ;  /* 0x0000000048367229 */ /* 0x000fe40000000036 */
[----:B------:R-:W-:-:S06]  /*0960*/  DMUL R74, R50, R30 ;  /* 0x0000001e324a7228 */ /* 0x000fcc0000000000 */
[----:B------:R-:W-:Y:S02]  /*0970*/  DFMA R54, R10, R10, R54 ;  /* 0x0000000a0a36722b */ /* 0x000fe40000000036 */
[----:B------:R-:W-:-:S06]  /*0980*/  DMUL R72, R6, R34 ;  /* 0x0000002206487228 */ /* 0x000fcc0000000000 */
[----:B------:R-:W-:Y:S02]  /*0990*/  DADD R10, R8, R54 ;  /* 0x00000000080a7229 */ /* 0x000fe40000000036 */
[----:B------:R-:W-:Y:S02]  /*09a0*/  DFMA R74, R52, R28, -R74 ;  /* 0x0000001c344a722b */ /* 0x000fe4000000084a */
[----:B------:R-:W-:-:S04]  /*09b0*/  DFMA R72, R4, R32, -R72 ;  /* 0x000000200448722b */ /* 0x000fc80000000848 */
[----:B------:R-:W-:-:S04]  /*09c0*/  DADD R8, R8, -R10 ;  /* 0x0000000008087229 */ /* 0x000fc8000000080a */
[----:B------:R-:W-:-:S04]  /*09d0*/  DADD R72, R74, R72 ;  /* 0x000000004a487229 */ /* 0x000fc80000000048 */
[----:B------:R-:W-:Y:S02]  /*09e0*/  DADD R8, R54, R8 ;  /* 0x0000000036087229 */ /* 0x000fe40000000008 */
[C---:B------:R-:W-:Y:S02]  /*09f0*/  DMUL R54, R2.reuse, R14 ;  /* 0x0000000e02367228 */ /* 0x040fe40000000000 */
[----:B------:R-:W-:Y:S02]  /*0a00*/  DMUL R2, R2, R12 ;  /* 0x0000000c02027228 */ /* 0x000fe40000000000 */
[----:B------:R-:W-:Y:S02]  /*0a10*/  DADD R72, R60, -R72 ;  /* 0x000000003c487229 */ /* 0x000fe40000000848 */
[----:B------:R-:W-:Y:S02]  /*0a20*/  DMUL R4, R4, R34 ;  /* 0x0000002204047228 */ /* 0x000fe40000000000 */
[----:B------:R-:W-:-:S02]  /*0a30*/  DFMA R54, R38, R12, -R54 ;  /* 0x0000000c2636722b */ /* 0x000fc40000000836 */
[----:B------:R-:W-:Y:S02]  /*0a40*/  DFMA R2, R38, R14, R2 ;  /* 0x0000000e2602722b */ /* 0x000fe40000000002 */
[----:B------:R-:W-:Y:S02]  /*0a50*/  DMUL R38, R42, R12 ;  /* 0x0000000c2a267228 */ /* 0x000fe40000000000 */
[----:B------:R-:W-:Y:S02]  /*0a60*/  DFMA R8, R72, R72, R8 ;  /* 0x000000484808722b */ /* 0x000fe40000000008 */
[----:B------:R-:W-:Y:S02]  /*0a70*/  DMUL R52, R52, R30 ;  /* 0x0000001e34347228 */ /* 0x000fe40000000000 */
[-C--:B------:R-:W-:Y:S02]  /*0a80*/  DMUL R42, R42, R14.reuse ;  /* 0x0000000e2a2a7228 */ /* 0x080fe40000000000 */
[----:B------:R-:W-:-:S02]  /*0a90*/  DFMA R38, R44, R14, R38 ;  /* 0x0000000e2c26722b */ /* 0x000fc40000000026 */
[----:B------:R-:W-:Y:S02]  /*0aa0*/  DMUL R14, R36, R16 ;  /* 0x00000010240e7228 */ /* 0x000fe40000000000 */
[----:B------:R-:W-:Y:S02]  /*0ab0*/  DFMA R4, R6, R32, R4 ;  /* 0x000000200604722b */ /* 0x000fe40000000004 */
[----:B------:R-:W-:Y:S02]  /*0ac0*/  DFMA R52, R50, R28, R52 ;  /* 0x0000001c3234722b */ /* 0x000fe40000000034 */
[----:B------:R-:W-:Y:S02]  /*0ad0*/  DADD R6, R10, R8 ;  /* 0x000000000a067229 */ /* 0x000fe40000000008 */
[----:B------:R-:W-:Y:S02]  /*0ae0*/  DMUL R50, R46, R16 ;  /* 0x000000102e327228 */ /* 0x000fe40000000000 */
[----:B------:R-:W-:-:S02]  /*0af0*/  DFMA R14, R40, R18, R14 ;  /* 0x00000012280e722b */ /* 0x000fc4000000000e */
[-C--:B------:R-:W-:Y:S02]  /*0b00*/  DMUL R36, R36, R18.reuse ;  /* 0x0000001224247228 */ /* 0x080fe40000000000 */
[----:B------:R-:W-:Y:S02]  /*0b10*/  DADD R10, R10, -R6 ;  /* 0x000000000a0a7229 */ /* 0x000fe40000000806 */
[-C--:B------:R-:W-:Y:S02]  /*0b20*/  DMUL R46, R46, R18.reuse ;  /* 0x000000122e2e7228 */ /* 0x080fe40000000000 */
[----:B------:R-:W-:Y:S02]  /*0b30*/  DFMA R50, R48, R18, R50 ;  /* 0x000000123032722b */ /* 0x000fe40000000032 */
[----:B------:R-:W-:Y:S02]  /*0b40*/  DADD R4, R52, R4 ;  /* 0x0000000034047229 */ /* 0x000fe40000000004 */
[----:B------:R-:W-:-:S02]  /*0b50*/  DADD R2, R2, R14 ;  /* 0x0000000002027229 */ /* 0x000fc4000000000e */
[----:B------:R-:W-:Y:S02]  /*0b60*/  DFMA R36, R40, R16, -R36 ;  /* 0x000000102824722b */ /* 0x000fe40000000824 */
[----:B------:R-:W-:Y:S02]  /*0b70*/  DADD R14, R8, R10 ;  /* 0x00000000080e7229 */ /* 0x000fe4000000000a */
[----:B------:R-:W-:Y:S02]  /*0b80*/  DFMA R42, R44, R12, -R42 ;  /* 0x0000000c2c2a722b */ /* 0x000fe4000000082a */
[----:B------:R-:W-:Y:S02]  /*0b90*/  DFMA R46, R48, R16, -R46 ;  /* 0x00000010302e722b */ /* 0x000fe4000000082e */
[----:B------:R-:W-:Y:S02]  /*0ba0*/  DADD R38, R38, R50 ;  /* 0x0000000026267229 */ /* 0x000fe40000000032 */
[----:B------:R-:W-:-:S02]  /*0bb0*/  DADD R10, R62, -R4 ;  /* 0x000000003e0a7229 */ /* 0x000fc40000000804 */
[----:B------:R-:W-:Y:S02]  /*0bc0*/  DADD R36, R54, R36 ;  /* 0x0000000036247229 */ /* 0x000fe40000000024 */
[----:B------:R-:W-:Y:S02]  /*0bd0*/  DMUL R8, R2, R22 ;  /* 0x0000001602087228 */ /* 0x000fe40000000000 */
[----:B------:R-:W-:Y:S02]  /*0be0*/  DADD R4, R42, R46 ;  /* 0x000000002a047229 */ /* 0x000fe4000000002e */
[----:B------:R-:W-:Y:S02]  /*0bf0*/  DMUL R12, R38, R26 ;  /* 0x0000001a260c7228 */ /* 0x000fe40000000000 */
[----:B------:R-:W-:Y:S02]  /*0c00*/  DFMA R14, R10, R10, R14 ;  /* 0x0000000a0a0e722b */ /* 0x000fe4000000000e */
[----:B------:R-:W-:-:S04]  /*0c10*/  DFMA R10, R36, R20, -R8 ;  /* 0x00000014240a722b */ /* 0x000fc80000000808 */
[----:B------:R-:W-:Y:S02]  /*0c20*/  DFMA R12, R4, R24, -R12 ;  /* 0x00000018040c722b */ /* 0x000fe4000000080c */
[----:B------:R-:W-:-:S06]  /*0c30*/  DADD R8, R6, R14 ;  /* 0x0000000006087229 */ /* 0x000fcc000000000e */
[----:B------:R-:W-:Y:S02]  /*0c40*/  DADD R10, R10, R12 ;  /* 0x000000000a0a7229 */ /* 0x000fe4000000000c */
[----:B------:R-:W-:-:S06]  /*0c50*/  DADD R6, R6, -R8 ;  /* 0x0000000006067229 */ /* 0x000fcc0000000808 */
[----:B------:R-:W-:Y:S02]  /*0c60*/  DADD R10, R64, -R10 ;  /* 0x00000000400a7229 */ /* 0x000fe4000000080a */
[----:B------:R-:W-:Y:S02]  /*0c70*/  DADD R6, R14, R6 ;  /* 0x000000000e067229 */ /* 0x000fe40000000006 */
[----:B------:R-:W-:Y:S02]  /*0c80*/  DMUL R22, R36, R22 ;  /* 0x0000001624167228 */ /* 0x000fe40000000000 */
[----:B------:R-:W-:-:S04]  /*0c90*/  DMUL R26, R4, R26 ;  /* 0x0000001a041a7228 */ /* 0x000fc80000000000 */
[----:B------:R-:W-:Y:S02]  /*0ca0*/  DFMA R6, R10, R10, R6 ;  /* 0x0000000a0a06722b */ /* 0x000fe40000000006 */
[----:B------:R-:W-:Y:S02]  /*0cb0*/  DFMA R22, R2, R20, R22 ;  /* 0x000000140216722b */ /* 0x000fe40000000016 */
[----:B------:R-:W-:-:S04]  /*0cc0*/  DFMA R26, R38, R24, R26 ;  /* 0x00000018261a722b */ /* 0x000fc8000000001a */
[----:B------:R-:W-:-:S04]  /*0cd0*/  DADD R10, R8, R6 ;  /* 0x00000000080a7229 */ /* 0x000fc80000000006 */
[----:B------:R-:W-:-:S04]  /*0ce0*/  DADD R22, R22, R26 ;  /* 0x0000000016167229 */ /* 0x000fc8000000001a */
[----:B------:R-:W-:-:S04]  /*0cf0*/  DADD R8, R8, -R10 ;  /* 0x0000000008087229 */ /* 0x000fc8000000080a */
[----:B------:R-:W-:-:S04]  /*0d00*/  DADD R22, R66, -R22 ;  /* 0x0000000042167229 */ /* 0x000fc80000000816 */
[----:B------:R-:W-:Y:S02]  /*0d10*/  DADD R12, R6, R8 ;  /* 0x00000000060c7229 */ /* 0x000fe40000000008 */
[----:B------:R-:W-:Y:S02]  /*0d20*/  DMUL R6, R2, R30 ;  /* 0x0000001e02067228 */ /* 0x000fe40000000000 */
[----:B------:R-:W-:-:S04]  /*0d30*/  DMUL R8, R38, R34 ;  /* 0x0000002226087228 */ /* 0x000fc80000000000 */
[----:B------:R-:W-:Y:S02]  /*0d40*/  DFMA R12, R22, R22, R12 ;  /* 0x00000016160c722b */ /* 0x000fe4000000000c */
[----:B------:R-:W-:Y:S02]  /*0d50*/  DFMA R6, R36, R28, -R6 ;  /* 0x0000001c2406722b */ /* 0x000fe40000000806 */
[----:B------:R-:W-:-:S04]  /*0d60*/  DFMA R8, R4, R32, -R8 ;  /* 0x000000200408722b */ /* 0x000fc80000000808 */
        /* <DEDUP_REMOVED lines=14> */
[----:B------:R-:W-:-:S08]  /*0e50*/  DADD R14, R10, R14 ;  /* 0x000000000a0e7229 */ /* 0x000fd0000000000e */
[----:B------:R-:W-:Y:S01]  /*0e60*/  DFMA R14, R4, R4, R14 ;  /* 0x00000004040e722b */ /* 0x000fe2000000000e */
[----:B------:R-:W0:Y:S01]  /*0e70*/  LDC R5, c[0x0][0x388] ;  /* 0x0000e200ff057b82 */ /* 0x000e220000000800 */
[----:B------:R-:W-:-:S06]  /*0e80*/  UIADD3 UR5, UPT, UPT, UR5, 0x1, URZ ;  /* 0x0000000105057890 */ /* 0x000fcc000fffe0ff */
[----:B------:R-:W-:Y:S01]  /*0e90*/  DADD R54, R2, R14 ;  /* 0x0000000002367229 */ /* 0x000fe2000000000e */
[----:B------:R-:W-:-:S07]  /*0ea0*/  UISETP.NE.AND UP0, UPT, UR5, URZ, UPT ;  /* 0x000000ff0500728c */ /* 0x000fce000bf05270 */
[----:B------:R-:W-:Y:S01]  /*0eb0*/  DADD R2, -R2, R54 ;  /* 0x0000000002027229 */ /* 0x000fe20000000136 */
[----:B------:R-:W-:Y:S01]  /*0ec0*/  VIADD R86, R86, 0x8 ;  /* 0x0000000856567836 */ /* 0x000fe20000000000 */
[----:B------:R-:W-:-:S06]  /*0ed0*/  UIADD3 UR4, UPT, UPT, UR4, 0x1, URZ ;  /* 0x0000000104047890 */ /* 0x000fcc000fffe0ff */
[----:B------:R-:W-:Y:S01]  /*0ee0*/  DADD R72, -R14, R2 ;  /* 0x000000000e487229 */ /* 0x000fe20000000102 */
[C---:B0-----:R-:W-:Y:S02]  /*0ef0*/  IMAD R0, R5.reuse, 0x8, R0 ;  /* 0x0000000805007824 */ /* 0x041fe400078e0200 */
[----:B------:R-:W-:Y:S01]  /*0f00*/  IMAD R78, R5, 0x8, R78 ;  /* 0x00000008054e7824 */ /* 0x000fe200078e024e */
[----:B------:R-:W-:Y:S07]  /*0f10*/  BRA.U UP0, `(.L_x_51) ;  /* 0xfffffff5000c7547 */ /* 0x000fee000b83ffff */
.L_x_50:
[----:B------:R0:W-:Y:S01]  /*0f20*/  STS.64 [R85], R54 ;  /* 0x0000003655007388 */ /* 0x0001e20000000a00 */
[----:B------:R-:W-:-:S13]  /*0f30*/  ISETP.NE.AND P0, PT, R79, -0x1, PT ;  /* 0xffffffff4f00780c */ /* 0x000fda0003f05270 */
[----:B0-----:R-:W-:Y:S05]  /*0f40*/  @P0 BRA `(.L_x_52) ;  /* 0x00000000002c0947 */ /* 0x001fea0003800000 */
[----:B------:R-:W0:Y:S02]  /*0f50*/  LDC.64 R2, c[0x0][0x3b8] ;  /* 0x0000ee00ff027b82 */ /* 0x000e240000000a00 */
[----:B0-----:R-:W-:-:S05]  /*0f60*/  IMAD.WIDE.U32 R2, R83, 0x8, R2 ;  /* 0x0000000853027825 */ /* 0x001fca00078e0002 */
[----:B------:R0:W-:Y:S01]  /*0f70*/  STG.E.64 desc[UR6][R2.64], R54 ;  /* 0x0000003602007986 */ /* 0x0001e2000c101b06 */
[----:B------:R-:W-:Y:S05]  /*0f80*/  BRA `(.L_x_52) ;  /* 0x00000000001c7947 */ /* 0x000fea0003800000 */
.L_x_49:
[----:B------:R-:W-:-:S04]  /*0f90*/  LOP3.LUT R80, R82, R80, RZ, 0xfc, !PT ;  /* 0x0000005052507212 */ /* 0x000fc800078efcff */
[----:B------:R-:W-:-:S13]  /*0fa0*/  ISETP.GE.AND P0, PT, R80, RZ, PT ;  /* 0x000000ff5000720c */ /* 0x000fda0003f06270 */
[----:B------:R-:W-:Y:S05]  /*0fb0*/  @!P0 BRA `(.L_x_52) ;  /* 0x0000000000108947 */ /* 0x000fea0003800000 */
[----:B------:R-:W0:Y:S02]  /*0fc0*/  LDC.64 R2, c[0x0][0x3b8] ;  /* 0x0000ee00ff027b82 */ /* 0x000e240000000a00 */
[----:B0-----:R-:W-:-:S06]  /*0fd0*/  IMAD.WIDE.U32 R2, R83, 0x8, R2 ;  /* 0x0000000853027825 */ /* 0x001fcc00078e0002 */
[----:B------:R-:W2:Y:S04]  /*0fe0*/  LDG.E.64 R2, desc[UR6][R2.64] ;  /* 0x0000000602027981 */ /* 0x000ea8000c1e1b00 */
[----:B--2---:R1:W-:Y:S02]  /*0ff0*/  STS.64 [R85], R2 ;  /* 0x0000000255007388 */ /* 0x0043e40000000a00 */
.L_x_52:
[----:B------:R-:W-:Y:S01]  /*1000*/  ISETP.GE.U32.AND P0, PT, R81, 0x2, PT ;  /* 0x000000025100780c */ /* 0x000fe20003f06070 */
[----:B------:R-:W-:Y:S05]  /*1010*/  WARPSYNC.ALL ;  /* 0x0000000000007948 */ /* 0x000fea0003800000 */
[----:B------:R-:W-:Y:S07]  /*1020*/  BAR.SYNC.DEFER_BLOCKING 0x0 ;  /* 0x0000000000007b1d */ /* 0x000fee0000010000 */
[----:B------:R-:W-:Y:S05]  /*1030*/  @!P0 BRA `(.L_x_48) ;  /* 0x00000000002c8947 */ /* 0x000fea0003800000 */
.L_x_53:
[----:B------:R-:W-:-:S04]  /*1040*/  SHF.R.U32.HI R6, RZ, 0x1, R81 ;  /* 0x00000001ff067819 */ /* 0x000fc80000011651 */
[----:B------:R-:W-:-:S13]  /*1050*/  ISETP.GE.U32.AND P0, PT, R87, R6, PT ;  /* 0x000000065700720c */ /* 0x000fda0003f06070 */
[----:B------:R-:W-:Y:S01]  /*1060*/  @!P0 LEA R0, R6, R85, 0x3 ;  /* 0x0000005506008211 */ /* 0x000fe200078e18ff */
[----:B------:R-:W-:Y:S04]  /*1070*/  @!P0 LDS.64 R4, [R85] ;  /* 0x0000000055048984 */ /* 0x000fe80000000a00 */
[----:B01----:R-:W0:Y:S02]  /*1080*/  @!P0 LDS.64 R2, [R0] ;  /* 0x0000000000028984 */ /* 0x003e240000000a00 */
[----:B0-----:R-:W-:-:S07]  /*1090*/  @!P0 DADD R2, R2, R4 ;  /* 0x0000000002028229 */ /* 0x001fce0000000004 */
[----:B------:R2:W-:Y:S01]  /*10a0*/  @!P0 STS.64 [R85], R2 ;  /* 0x0000000255008388 */ /* 0x0005e20000000a00 */
[----:B------:R-:W-:Y:S01]  /*10b0*/  BAR.SYNC.DEFER_BLOCKING 0x0 ;  /* 0x0000000000007b1d */ /* 0x000fe20000010000 */
[----:B------:R-:W-:Y:S01]  /*10c0*/  ISETP.GT.U32.AND P0, PT, R81, 0x3, PT ;  /* 0x000000035100780c */ /* 0x000fe20003f04070 */
[----:B------:R-:W-:-:S12]  /*10d0*/  IMAD.MOV.U32 R81, RZ, RZ, R6 ;  /* 0x000000ffff517224 */ /* 0x000fd800078e0006 */
[----:B--2---:R-:W-:Y:S05]  /*10e0*/  @P0 BRA `(.L_x_53) ;  /* 0xfffffffc00d40947 */ /* 0x004fea000383ffff */
.L_x_48:
[----:B------:R-:W-:-:S13]  /*10f0*/  ISETP.NE.AND P0, PT, R87, RZ, PT ;  /* 0x000000ff5700720c */ /* 0x000fda0003f05270 */
[----:B------:R-:W-:Y:S05]  /*1100*/  @P0 EXIT ;  /* 0x000000000000094d */ /* 0x000fea0003800000 */
[----:B------:R-:W2:Y:S01]  /*1110*/  S2UR UR5, SR_CgaCtaId ;  /* 0x00000000000579c3 */ /* 0x000ea20000008800 */
[----:B------:R-:W-:-:S07]  /*1120*/  UMOV UR4, 0x400 ;  /* 0x0000040000047882 */ /* 0x000fce0000000000 */
[----:B------:R-:W1:Y:S01]  /*1130*/  LDC.64 R4, c[0x0][0x3b0] ;  /* 0x0000ec00ff047b82 */ /* 0x000e620000000a00 */
[----:B--2---:R-:W-:Y:S01]  /*1140*/  ULEA UR4, UR5, UR4, 0x18 ;  /* 0x0000000405047291 */ /* 0x004fe2000f8ec0ff */
[----:B-1----:R-:W-:-:S08]  /*1150*/  IMAD.WIDE.U32 R84, R84, 0x8, R4 ;  /* 0x0000000854547825 */ /* 0x002fd000078e0004 */
[----:B0-----:R-:W0:Y:S04]  /*1160*/  LDS.64 R2, [UR4] ;  /* 0x00000004ff027984 */ /* 0x001e280008000a00 */
[----:B0-----:R-:W-:Y:S01]  /*1170*/  STG.E.64 desc[UR6][R84.64], R2 ;  /* 0x0000000254007986 */ /* 0x001fe2000c101b06 */
[----:B------:R-:W-:Y:S05]  /*1180*/  EXIT ;  /* 0x000000000000794d */ /* 0x000fea0003800000 */
.L_x_54:
        /* <DEDUP_REMOVED lines=15> */
.L_x_63:


//--------------------- .nv.shared._Z15kernel_jacf_badiiPdS_S_Pc --------------------------
	.section	.nv.shared._Z15kernel_jacf_badiiPdS_S_Pc,"aw",@nobits
	.sectionflags	@""
	.align	16
	.zero		1024


//--------------------- .nv.shared.reserved.0     --------------------------
	.section	.nv.shared.reserved.0,"aw",@nobits
	.weak		__nv_reservedSMEM_offset_0_alias
	.size		__nv_reservedSMEM_offset_0_alias, 0, 64
	.other		__nv_reservedSMEM_offset_0_alias,@"STO_CUDA_RESERVED_SHARED STV_DEFAULT"
__nv_reservedSMEM_offset_0_alias:
	.zero		0
	.zero		64


//--------------------- .nv.shared._Z11kernel_jacfiiPdS_S_Pci --------------------------
	.section	.nv.shared._Z11kernel_jacfiiPdS_S_Pci,"aw",@nobits
	.sectionflags	@""
	.align	16
	.zero		1024


//--------------------- .nv.shared._Z11kernel_funciPdS_S_Pci --------------------------
	.section	.nv.shared._Z11kernel_funciPdS_S_Pci,"aw",@nobits
	.sectionflags	@""
	.align	16
	.zero		1024


//--------------------- .nv.shared._Z13kernel_diagmuiPdd --------------------------
	.section	.nv.shared._Z13kernel_diagmuiPdd,"aw",@nobits
	.sectionflags	@""
	.align	16
	.zero		1024


//--------------------- .nv.shared._Z14kernel_diagdividPdS_ --------------------------
	.section	.nv.shared._Z14kernel_diagdividPdS_,"aw",@nobits
	.sectionflags	@""
	.align	16
	.zero		1024


//--------------------- .nv.shared._Z12kernel_deriviiiiiiPdS_S_PcPiS_ --------------------------
	.section	.nv.shared._Z12kernel_deriviiiiiiPdS_S_PcPiS_,"aw",@nobits
	.sectionflags	@""
	.align	16
	.zero		1024


//--------------------- .nv.shared._Z10kernel_sumPdS_ --------------------------
	.section	.nv.shared._Z10kernel_sumPdS_,"aw",@nobits
	.sectionflags	@""
	.align	16
	.zero		1024


//--------------------- .nv.shared._Z14kernel_productiiiPdS_S_PiS_S_iiid --------------------------
	.section	.nv.shared._Z14kernel_productiiiPdS_S_PiS_S_iiid,"aw",@nobits
	.sectionflags	@""
	.align	16
	.zero		1024


//--------------------- .nv.constant0._Z15kernel_jacf_badiiPdS_S_Pc --------------------------
	.section	.nv.constant0._Z15kernel_jacf_badiiPdS_S_Pc,"a",@progbits
	.sectionflags	@""
	.align	4
.nv.constant0._Z15kernel_jacf_badiiPdS_S_Pc:
	.zero		936


//--------------------- .nv.constant0._Z11kernel_jacfiiPdS_S_Pci --------------------------
	.section	.nv.constant0._Z11kernel_jacfiiPdS_S_Pci,"a",@progbits
	.sectionflags	@""
	.align	4
.nv.constant0._Z11kernel_jacfiiPdS_S_Pci:
	.zero		940


//--------------------- .nv.constant0._Z11kernel_funciPdS_S_Pci --------------------------
	.section	.nv.constant0._Z11kernel_funciPdS_S_Pci,"a",@progbits
	.sectionflags	@""
	.align	4
.nv.constant0._Z11kernel_funciPdS_S_Pci:
	.zero		940


//--------------------- .nv.constant0._Z13kernel_diagmuiPdd --------------------------
	.section	.nv.constant0._Z13kernel_diagmuiPdd,"a",@progbits
	.sectionflags	@""
	.align	4
.nv.constant0._Z13kernel_diagmuiPdd:
	.zero		920


//--------------------- .nv.constant0._Z14kernel_diagdividPdS_ --------------------------
	.section	.nv.constant0._Z14kernel_diagdividPdS_,"a",@progbits
	.sectionflags	@""
	.align	4
.nv.constant0._Z14kernel_diagdividPdS_:
	.zero		928


//--------------------- .nv.constant0._Z12kernel_deriviiiiiiPdS_S_PcPiS_ --------------------------
	.section	.nv.constant0._Z12kernel_deriviiiiiiPdS_S_PcPiS_,"a",@progbits
	.sectionflags	@""
	.align	4
.nv.constant0._Z12kernel_deriviiiiiiPdS_S_PcPiS_:
	.zero		968


//--------------------- .nv.constant0._Z10kernel_sumPdS_ --------------------------
	.section	.nv.constant0._Z10kernel_sumPdS_,"a",@progbits
	.sectionflags	@""
	.align	4
.nv.constant0._Z10kernel_sumPdS_:
	.zero		912


//--------------------- .nv.constant0._Z14kernel_productiiiPdS_S_PiS_S_iiid --------------------------
	.section	.nv.constant0._Z14kernel_productiiiPdS_S_PiS_S_iiid,"a",@progbits
	.sectionflags	@""
	.align	4
.nv.constant0._Z14kernel_productiiiPdS_S_PiS_S_iiid:
	.zero		984


//--------------------- SYMBOLS --------------------------

	.type		.nv.reservedSmem.offset0,@object
	.size		.nv.reservedSmem.offset0,0x4
	.type		.nv.reservedSmem.cap,@object
	.size		.nv.reservedSmem.cap,0x4
